//
// Generated by NVIDIA NVVM Compiler
//
// Compiler Build ID: CL-36424714
// Cuda compilation tools, release 13.0, V13.0.88
// Based on NVVM 20.0.0
//

.version 9.0
.target sm_100
.address_size 64

	// .globl	generateGaussianKernel

.visible .entry generateGaussianKernel(
	.param .u64 .ptr .align 1 generateGaussianKernel_param_0,
	.param .u64 .ptr .align 1 generateGaussianKernel_param_1,
	.param .u64 .ptr .align 1 generateGaussianKernel_param_2,
	.param .u64 .ptr .align 1 generateGaussianKernel_param_3,
	.param .u64 .ptr .align 1 generateGaussianKernel_param_4,
	.param .u64 .ptr .align 1 generateGaussianKernel_param_5,
	.param .u64 .ptr .align 1 generateGaussianKernel_param_6,
	.param .u64 .ptr .align 1 generateGaussianKernel_param_7,
	.param .u32 generateGaussianKernel_param_8,
	.param .u32 generateGaussianKernel_param_9,
	.param .u32 generateGaussianKernel_param_10,
	.param .u32 generateGaussianKernel_param_11,
	.param .f64 generateGaussianKernel_param_12
)
{
	.reg .pred 	%p<19>;
	.reg .b32 	%r<84>;
	.reg .b32 	%f<7>;
	.reg .b64 	%rd<47>;
	.reg .b64 	%fd<122>;

	ld.param.u64 	%rd23, [generateGaussianKernel_param_0];
	ld.param.u64 	%rd24, [generateGaussianKernel_param_1];
	ld.param.u64 	%rd25, [generateGaussianKernel_param_2];
	ld.param.u64 	%rd26, [generateGaussianKernel_param_3];
	ld.param.u64 	%rd20, [generateGaussianKernel_param_4];
	ld.param.u64 	%rd21, [generateGaussianKernel_param_5];
	ld.param.u64 	%rd27, [generateGaussianKernel_param_6];
	ld.param.u64 	%rd22, [generateGaussianKernel_param_7];
	ld.param.u32 	%r31, [generateGaussianKernel_param_8];
	ld.param.u32 	%r28, [generateGaussianKernel_param_9];
	ld.param.u32 	%r29, [generateGaussianKernel_param_10];
	ld.param.u32 	%r30, [generateGaussianKernel_param_11];
	ld.param.f64 	%fd30, [generateGaussianKernel_param_12];
	cvta.to.global.u64 	%rd1, %rd26;
	cvta.to.global.u64 	%rd2, %rd25;
	cvta.to.global.u64 	%rd3, %rd24;
	cvta.to.global.u64 	%rd4, %rd23;
	cvta.to.global.u64 	%rd5, %rd27;
	mov.u32 	%r32, %ctaid.y;
	mov.u32 	%r33, %ntid.y;
	mov.u32 	%r34, %tid.y;
	mad.lo.s32 	%r1, %r32, %r33, %r34;
	mov.u32 	%r35, %ctaid.x;
	mov.u32 	%r36, %ntid.x;
	mov.u32 	%r37, %tid.x;
	mad.lo.s32 	%r2, %r35, %r36, %r37;
	setp.ge.s32 	%p1, %r1, %r31;
	setp.ge.s32 	%p2, %r2, %r28;
	or.pred  	%p3, %p1, %p2;
	@%p3 bra 	$L__BB0_20;
	cvta.to.global.u64 	%rd28, %rd21;
	cvta.to.global.u64 	%rd29, %rd20;
	mul.wide.u32 	%rd30, %r1, 8;
	add.s64 	%rd31, %rd28, %rd30;
	ld.global.f64 	%fd1, [%rd31];
	mul.wide.s32 	%rd32, %r2, 8;
	add.s64 	%rd33, %rd29, %rd32;
	ld.global.f64 	%fd2, [%rd33];
	mad.lo.s32 	%r3, %r28, %r1, %r2;
	setp.lt.s32 	%p4, %r29, 1;
	@%p4 bra 	$L__BB0_20;
	setp.lt.s32 	%p5, %r30, 1;
	add.f64 	%fd31, %fd30, %fd30;
	mul.f64 	%fd3, %fd30, %fd31;
	mul.f64 	%fd4, %fd30, %fd30;
	mul.f64 	%fd5, %fd30, %fd4;
	@%p5 bra 	$L__BB0_20;
	and.b32  	%r4, %r30, 1;
	and.b32  	%r5, %r30, 2147483646;
	neg.s32 	%r6, %r5;
	add.s64 	%rd6, %rd3, 8;
	add.s64 	%rd7, %rd1, 8;
	add.s64 	%rd8, %rd2, 8;
	cvta.to.global.u64 	%rd9, %rd22;
	mul.lo.s32 	%r39, %r30, %r29;
	mul.lo.s32 	%r82, %r39, %r3;
	mov.b32 	%r77, 0;
$L__BB0_4:
	setp.eq.s32 	%p6, %r30, 1;
	mul.wide.u32 	%rd35, %r77, 8;
	add.s64 	%rd10, %rd9, %rd35;
	mov.b64 	%rd46, 0;
	@%p6 bra 	$L__BB0_14;
	add.s64 	%rd45, %rd5, 8;
	mov.u32 	%r79, %r6;
$L__BB0_6:
	ld.global.f64 	%fd32, [%rd10];
	ld.global.f64 	%fd33, [%rd45+-8];
	sub.f64 	%fd6, %fd33, %fd2;
	mul.f64 	%fd34, %fd6, %fd6;
	sub.f64 	%fd7, %fd32, %fd1;
	fma.rn.f64 	%fd35, %fd7, %fd7, %fd34;
	neg.f64 	%fd8, %fd35;
	div.rn.f64 	%fd9, %fd8, %fd3;
	fma.rn.f64 	%fd36, %fd9, 0d3FF71547652B82FE, 0d4338000000000000;
	{
	.reg .b32 %temp; 
	mov.b64 	{%r12, %temp}, %fd36;
	}
	mov.f64 	%fd37, 0dC338000000000000;
	add.rn.f64 	%fd38, %fd36, %fd37;
	fma.rn.f64 	%fd39, %fd38, 0dBFE62E42FEFA39EF, %fd9;
	fma.rn.f64 	%fd40, %fd38, 0dBC7ABC9E3B39803F, %fd39;
	fma.rn.f64 	%fd41, %fd40, 0d3E5ADE1569CE2BDF, 0d3E928AF3FCA213EA;
	fma.rn.f64 	%fd42, %fd41, %fd40, 0d3EC71DEE62401315;
	fma.rn.f64 	%fd43, %fd42, %fd40, 0d3EFA01997C89EB71;
	fma.rn.f64 	%fd44, %fd43, %fd40, 0d3F2A01A014761F65;
	fma.rn.f64 	%fd45, %fd44, %fd40, 0d3F56C16C1852B7AF;
	fma.rn.f64 	%fd46, %fd45, %fd40, 0d3F81111111122322;
	fma.rn.f64 	%fd47, %fd46, %fd40, 0d3FA55555555502A1;
	fma.rn.f64 	%fd48, %fd47, %fd40, 0d3FC5555555555511;
	fma.rn.f64 	%fd49, %fd48, %fd40, 0d3FE000000000000B;
	fma.rn.f64 	%fd50, %fd49, %fd40, 0d3FF0000000000000;
	fma.rn.f64 	%fd51, %fd50, %fd40, 0d3FF0000000000000;
	{
	.reg .b32 %temp; 
	mov.b64 	{%r13, %temp}, %fd51;
	}
	{
	.reg .b32 %temp; 
	mov.b64 	{%temp, %r14}, %fd51;
	}
	shl.b32 	%r41, %r12, 20;
	add.s32 	%r42, %r41, %r14;
	mov.b64 	%fd119, {%r13, %r42};
	{
	.reg .b32 %temp; 
	mov.b64 	{%temp, %r43}, %fd9;
	}
	mov.b32 	%f4, %r43;
	abs.f32 	%f1, %f4;
	setp.lt.f32 	%p7, %f1, 0f4086232B;
	@%p7 bra 	$L__BB0_9;
	setp.lt.f64 	%p8, %fd9, 0d0000000000000000;
	add.f64 	%fd52, %fd9, 0d7FF0000000000000;
	selp.f64 	%fd119, 0d0000000000000000, %fd52, %p8;
	setp.geu.f32 	%p9, %f1, 0f40874800;
	@%p9 bra 	$L__BB0_9;
	shr.u32 	%r44, %r12, 31;
	add.s32 	%r45, %r12, %r44;
	shr.s32 	%r46, %r45, 1;
	shl.b32 	%r47, %r46, 20;
	add.s32 	%r48, %r14, %r47;
	mov.b64 	%fd53, {%r13, %r48};
	sub.s32 	%r49, %r12, %r46;
	shl.b32 	%r50, %r49, 20;
	add.s32 	%r51, %r50, 1072693248;
	mov.b32 	%r52, 0;
	mov.b64 	%fd54, {%r52, %r51};
	mul.f64 	%fd119, %fd54, %fd53;
$L__BB0_9:
	mul.wide.s32 	%rd36, %r82, 8;
	add.s64 	%rd37, %rd4, %rd36;
	add.s64 	%rd13, %rd37, 8;
	add.s64 	%rd14, %rd6, %rd36;
	add.s64 	%rd15, %rd7, %rd36;
	add.s64 	%rd16, %rd8, %rd36;
	st.global.f64 	[%rd37], %fd119;
	div.rn.f64 	%fd55, %fd6, %fd4;
	mul.f64 	%fd56, %fd55, %fd119;
	st.global.f64 	[%rd14+-8], %fd56;
	div.rn.f64 	%fd57, %fd7, %fd4;
	mul.f64 	%fd58, %fd57, %fd119;
	st.global.f64 	[%rd16+-8], %fd58;
	div.rn.f64 	%fd59, %fd8, %fd5;
	mul.f64 	%fd60, %fd59, %fd119;
	st.global.f64 	[%rd15+-8], %fd60;
	ld.global.f64 	%fd61, [%rd10];
	ld.global.f64 	%fd62, [%rd45];
	sub.f64 	%fd14, %fd62, %fd2;
	mul.f64 	%fd63, %fd14, %fd14;
	sub.f64 	%fd15, %fd61, %fd1;
	fma.rn.f64 	%fd64, %fd15, %fd15, %fd63;
	neg.f64 	%fd16, %fd64;
	div.rn.f64 	%fd17, %fd16, %fd3;
	fma.rn.f64 	%fd65, %fd17, 0d3FF71547652B82FE, 0d4338000000000000;
	{
	.reg .b32 %temp; 
	mov.b64 	{%r15, %temp}, %fd65;
	}
	mov.f64 	%fd66, 0dC338000000000000;
	add.rn.f64 	%fd67, %fd65, %fd66;
	fma.rn.f64 	%fd68, %fd67, 0dBFE62E42FEFA39EF, %fd17;
	fma.rn.f64 	%fd69, %fd67, 0dBC7ABC9E3B39803F, %fd68;
	fma.rn.f64 	%fd70, %fd69, 0d3E5ADE1569CE2BDF, 0d3E928AF3FCA213EA;
	fma.rn.f64 	%fd71, %fd70, %fd69, 0d3EC71DEE62401315;
	fma.rn.f64 	%fd72, %fd71, %fd69, 0d3EFA01997C89EB71;
	fma.rn.f64 	%fd73, %fd72, %fd69, 0d3F2A01A014761F65;
	fma.rn.f64 	%fd74, %fd73, %fd69, 0d3F56C16C1852B7AF;
	fma.rn.f64 	%fd75, %fd74, %fd69, 0d3F81111111122322;
	fma.rn.f64 	%fd76, %fd75, %fd69, 0d3FA55555555502A1;
	fma.rn.f64 	%fd77, %fd76, %fd69, 0d3FC5555555555511;
	fma.rn.f64 	%fd78, %fd77, %fd69, 0d3FE000000000000B;
	fma.rn.f64 	%fd79, %fd78, %fd69, 0d3FF0000000000000;
	fma.rn.f64 	%fd80, %fd79, %fd69, 0d3FF0000000000000;
	{
	.reg .b32 %temp; 
	mov.b64 	{%r16, %temp}, %fd80;
	}
	{
	.reg .b32 %temp; 
	mov.b64 	{%temp, %r17}, %fd80;
	}
	shl.b32 	%r53, %r15, 20;
	add.s32 	%r54, %r53, %r17;
	mov.b64 	%fd120, {%r16, %r54};
	{
	.reg .b32 %temp; 
	mov.b64 	{%temp, %r55}, %fd17;
	}
	mov.b32 	%f5, %r55;
	abs.f32 	%f2, %f5;
	setp.lt.f32 	%p10, %f2, 0f4086232B;
	@%p10 bra 	$L__BB0_12;
	setp.lt.f64 	%p11, %fd17, 0d0000000000000000;
	add.f64 	%fd81, %fd17, 0d7FF0000000000000;
	selp.f64 	%fd120, 0d0000000000000000, %fd81, %p11;
	setp.geu.f32 	%p12, %f2, 0f40874800;
	@%p12 bra 	$L__BB0_12;
	shr.u32 	%r56, %r15, 31;
	add.s32 	%r57, %r15, %r56;
	shr.s32 	%r58, %r57, 1;
	shl.b32 	%r59, %r58, 20;
	add.s32 	%r60, %r17, %r59;
	mov.b64 	%fd82, {%r16, %r60};
	sub.s32 	%r61, %r15, %r58;
	shl.b32 	%r62, %r61, 20;
	add.s32 	%r63, %r62, 1072693248;
	mov.b32 	%r64, 0;
	mov.b64 	%fd83, {%r64, %r63};
	mul.f64 	%fd120, %fd83, %fd82;
$L__BB0_12:
	st.global.f64 	[%rd13], %fd120;
	div.rn.f64 	%fd84, %fd14, %fd4;
	mul.f64 	%fd85, %fd84, %fd120;
	st.global.f64 	[%rd14], %fd85;
	div.rn.f64 	%fd86, %fd15, %fd4;
	mul.f64 	%fd87, %fd86, %fd120;
	st.global.f64 	[%rd16], %fd87;
	div.rn.f64 	%fd88, %fd16, %fd5;
	mul.f64 	%fd89, %fd88, %fd120;
	st.global.f64 	[%rd15], %fd89;
	add.s32 	%r82, %r82, 2;
	add.s32 	%r79, %r79, 2;
	add.s64 	%rd45, %rd45, 16;
	setp.ne.s32 	%p13, %r79, 0;
	@%p13 bra 	$L__BB0_6;
	cvt.u64.u32 	%rd46, %r5;
$L__BB0_14:
	setp.eq.s32 	%p14, %r4, 0;
	@%p14 bra 	$L__BB0_19;
	ld.global.f64 	%fd90, [%rd10];
	shl.b64 	%rd38, %rd46, 3;
	add.s64 	%rd39, %rd5, %rd38;
	ld.global.f64 	%fd91, [%rd39];
	sub.f64 	%fd22, %fd91, %fd2;
	mul.f64 	%fd92, %fd22, %fd22;
	sub.f64 	%fd23, %fd90, %fd1;
	fma.rn.f64 	%fd93, %fd23, %fd23, %fd92;
	neg.f64 	%fd24, %fd93;
	div.rn.f64 	%fd25, %fd24, %fd3;
	fma.rn.f64 	%fd94, %fd25, 0d3FF71547652B82FE, 0d4338000000000000;
	{
	.reg .b32 %temp; 
	mov.b64 	{%r22, %temp}, %fd94;
	}
	mov.f64 	%fd95, 0dC338000000000000;
	add.rn.f64 	%fd96, %fd94, %fd95;
	fma.rn.f64 	%fd97, %fd96, 0dBFE62E42FEFA39EF, %fd25;
	fma.rn.f64 	%fd98, %fd96, 0dBC7ABC9E3B39803F, %fd97;
	fma.rn.f64 	%fd99, %fd98, 0d3E5ADE1569CE2BDF, 0d3E928AF3FCA213EA;
	fma.rn.f64 	%fd100, %fd99, %fd98, 0d3EC71DEE62401315;
	fma.rn.f64 	%fd101, %fd100, %fd98, 0d3EFA01997C89EB71;
	fma.rn.f64 	%fd102, %fd101, %fd98, 0d3F2A01A014761F65;
	fma.rn.f64 	%fd103, %fd102, %fd98, 0d3F56C16C1852B7AF;
	fma.rn.f64 	%fd104, %fd103, %fd98, 0d3F81111111122322;
	fma.rn.f64 	%fd105, %fd104, %fd98, 0d3FA55555555502A1;
	fma.rn.f64 	%fd106, %fd105, %fd98, 0d3FC5555555555511;
	fma.rn.f64 	%fd107, %fd106, %fd98, 0d3FE000000000000B;
	fma.rn.f64 	%fd108, %fd107, %fd98, 0d3FF0000000000000;
	fma.rn.f64 	%fd109, %fd108, %fd98, 0d3FF0000000000000;
	{
	.reg .b32 %temp; 
	mov.b64 	{%r23, %temp}, %fd109;
	}
	{
	.reg .b32 %temp; 
	mov.b64 	{%temp, %r24}, %fd109;
	}
	shl.b32 	%r65, %r22, 20;
	add.s32 	%r66, %r65, %r24;
	mov.b64 	%fd121, {%r23, %r66};
	{
	.reg .b32 %temp; 
	mov.b64 	{%temp, %r67}, %fd25;
	}
	mov.b32 	%f6, %r67;
	abs.f32 	%f3, %f6;
	setp.lt.f32 	%p15, %f3, 0f4086232B;
	@%p15 bra 	$L__BB0_18;
	setp.lt.f64 	%p16, %fd25, 0d0000000000000000;
	add.f64 	%fd110, %fd25, 0d7FF0000000000000;
	selp.f64 	%fd121, 0d0000000000000000, %fd110, %p16;
	setp.geu.f32 	%p17, %f3, 0f40874800;
	@%p17 bra 	$L__BB0_18;
	shr.u32 	%r68, %r22, 31;
	add.s32 	%r69, %r22, %r68;
	shr.s32 	%r70, %r69, 1;
	shl.b32 	%r71, %r70, 20;
	add.s32 	%r72, %r24, %r71;
	mov.b64 	%fd111, {%r23, %r72};
	sub.s32 	%r73, %r22, %r70;
	shl.b32 	%r74, %r73, 20;
	add.s32 	%r75, %r74, 1072693248;
	mov.b32 	%r76, 0;
	mov.b64 	%fd112, {%r76, %r75};
	mul.f64 	%fd121, %fd112, %fd111;
$L__BB0_18:
	mul.wide.s32 	%rd40, %r82, 8;
	add.s64 	%rd41, %rd4, %rd40;
	st.global.f64 	[%rd41], %fd121;
	div.rn.f64 	%fd113, %fd22, %fd4;
	mul.f64 	%fd114, %fd113, %fd121;
	add.s64 	%rd42, %rd3, %rd40;
	st.global.f64 	[%rd42], %fd114;
	div.rn.f64 	%fd115, %fd23, %fd4;
	mul.f64 	%fd116, %fd115, %fd121;
	add.s64 	%rd43, %rd2, %rd40;
	st.global.f64 	[%rd43], %fd116;
	div.rn.f64 	%fd117, %fd24, %fd5;
	mul.f64 	%fd118, %fd117, %fd121;
	add.s64 	%rd44, %rd1, %rd40;
	st.global.f64 	[%rd44], %fd118;
	add.s32 	%r82, %r82, 1;
$L__BB0_19:
	add.s32 	%r77, %r77, 1;
	setp.ne.s32 	%p18, %r77, %r29;
	@%p18 bra 	$L__BB0_4;
$L__BB0_20:
	ret;

}
	// .globl	generateGaussianWithSigmaKernel
.visible .entry generateGaussianWithSigmaKernel(
	.param .u64 .ptr .align 1 generateGaussianWithSigmaKernel_param_0,
	.param .u64 .ptr .align 1 generateGaussianWithSigmaKernel_param_1,
	.param .u64 .ptr .align 1 generateGaussianWithSigmaKernel_param_2,
	.param .u64 .ptr .align 1 generateGaussianWithSigmaKernel_param_3,
	.param .u64 .ptr .align 1 generateGaussianWithSigmaKernel_param_4,
	.param .u64 .ptr .align 1 generateGaussianWithSigmaKernel_param_5,
	.param .u64 .ptr .align 1 generateGaussianWithSigmaKernel_param_6,
	.param .u64 .ptr .align 1 generateGaussianWithSigmaKernel_param_7,
	.param .u64 .ptr .align 1 generateGaussianWithSigmaKernel_param_8,
	.param .u32 generateGaussianWithSigmaKernel_param_9,
	.param .u32 generateGaussianWithSigmaKernel_param_10,
	.param .u32 generateGaussianWithSigmaKernel_param_11,
	.param .u32 generateGaussianWithSigmaKernel_param_12,
	.param .u32 generateGaussianWithSigmaKernel_param_13
)
{
	.reg .pred 	%p<21>;
	.reg .b32 	%r<90>;
	.reg .b32 	%f<7>;
	.reg .b64 	%rd<51>;
	.reg .b64 	%fd<122>;

	ld.param.u64 	%rd25, [generateGaussianWithSigmaKernel_param_0];
	ld.param.u64 	%rd26, [generateGaussianWithSigmaKernel_param_1];
	ld.param.u64 	%rd27, [generateGaussianWithSigmaKernel_param_2];
	ld.param.u64 	%rd28, [generateGaussianWithSigmaKernel_param_3];
	ld.param.u64 	%rd21, [generateGaussianWithSigmaKernel_param_4];
	ld.param.u64 	%rd22, [generateGaussianWithSigmaKernel_param_5];
	ld.param.u64 	%rd23, [generateGaussianWithSigmaKernel_param_6];
	ld.param.u64 	%rd29, [generateGaussianWithSigmaKernel_param_7];
	ld.param.u64 	%rd24, [generateGaussianWithSigmaKernel_param_8];
	ld.param.u32 	%r29, [generateGaussianWithSigmaKernel_param_9];
	ld.param.u32 	%r30, [generateGaussianWithSigmaKernel_param_10];
	ld.param.u32 	%r33, [generateGaussianWithSigmaKernel_param_11];
	ld.param.u32 	%r31, [generateGaussianWithSigmaKernel_param_12];
	ld.param.u32 	%r32, [generateGaussianWithSigmaKernel_param_13];
	cvta.to.global.u64 	%rd1, %rd28;
	cvta.to.global.u64 	%rd2, %rd27;
	cvta.to.global.u64 	%rd3, %rd26;
	cvta.to.global.u64 	%rd4, %rd25;
	cvta.to.global.u64 	%rd5, %rd29;
	mov.u32 	%r34, %ctaid.y;
	mov.u32 	%r35, %ntid.y;
	mov.u32 	%r36, %tid.y;
	mad.lo.s32 	%r1, %r34, %r35, %r36;
	mov.u32 	%r37, %ctaid.x;
	mov.u32 	%r38, %ntid.x;
	mov.u32 	%r39, %tid.x;
	mad.lo.s32 	%r2, %r37, %r38, %r39;
	mov.u32 	%r40, %ctaid.z;
	mov.u32 	%r41, %ntid.z;
	mov.u32 	%r42, %tid.z;
	mad.lo.s32 	%r3, %r40, %r41, %r42;
	setp.ge.s32 	%p1, %r1, %r29;
	setp.ge.s32 	%p2, %r2, %r30;
	or.pred  	%p3, %p1, %p2;
	setp.ge.s32 	%p4, %r3, %r33;
	or.pred  	%p5, %p3, %p4;
	@%p5 bra 	$L__BB1_20;
	cvta.to.global.u64 	%rd30, %rd22;
	cvta.to.global.u64 	%rd31, %rd21;
	cvta.to.global.u64 	%rd32, %rd23;
	mul.wide.u32 	%rd33, %r1, 8;
	add.s64 	%rd34, %rd30, %rd33;
	ld.global.f64 	%fd1, [%rd34];
	mul.wide.s32 	%rd35, %r2, 8;
	add.s64 	%rd36, %rd31, %rd35;
	ld.global.f64 	%fd2, [%rd36];
	mul.wide.u32 	%rd37, %r3, 8;
	add.s64 	%rd6, %rd32, %rd37;
	mad.lo.s32 	%r43, %r29, %r3, %r1;
	mad.lo.s32 	%r4, %r43, %r30, %r2;
	setp.lt.s32 	%p6, %r31, 1;
	@%p6 bra 	$L__BB1_20;
	ld.global.f64 	%fd30, [%rd6];
	setp.lt.s32 	%p7, %r32, 1;
	add.f64 	%fd31, %fd30, %fd30;
	mul.f64 	%fd3, %fd30, %fd31;
	mul.f64 	%fd4, %fd30, %fd30;
	mul.f64 	%fd5, %fd30, %fd4;
	@%p7 bra 	$L__BB1_20;
	and.b32  	%r5, %r32, 1;
	and.b32  	%r6, %r32, 2147483646;
	neg.s32 	%r7, %r6;
	add.s64 	%rd7, %rd3, 8;
	add.s64 	%rd8, %rd1, 8;
	add.s64 	%rd9, %rd2, 8;
	cvta.to.global.u64 	%rd10, %rd24;
	mul.lo.s32 	%r45, %r32, %r31;
	mul.lo.s32 	%r88, %r45, %r4;
	mov.b32 	%r83, 0;
$L__BB1_4:
	setp.eq.s32 	%p8, %r32, 1;
	mul.wide.u32 	%rd39, %r83, 8;
	add.s64 	%rd11, %rd10, %rd39;
	mov.b64 	%rd50, 0;
	@%p8 bra 	$L__BB1_14;
	add.s64 	%rd49, %rd5, 8;
	mov.u32 	%r85, %r7;
$L__BB1_6:
	ld.global.f64 	%fd32, [%rd11];
	ld.global.f64 	%fd33, [%rd49+-8];
	sub.f64 	%fd6, %fd33, %fd2;
	mul.f64 	%fd34, %fd6, %fd6;
	sub.f64 	%fd7, %fd32, %fd1;
	fma.rn.f64 	%fd35, %fd7, %fd7, %fd34;
	neg.f64 	%fd8, %fd35;
	div.rn.f64 	%fd9, %fd8, %fd3;
	fma.rn.f64 	%fd36, %fd9, 0d3FF71547652B82FE, 0d4338000000000000;
	{
	.reg .b32 %temp; 
	mov.b64 	{%r13, %temp}, %fd36;
	}
	mov.f64 	%fd37, 0dC338000000000000;
	add.rn.f64 	%fd38, %fd36, %fd37;
	fma.rn.f64 	%fd39, %fd38, 0dBFE62E42FEFA39EF, %fd9;
	fma.rn.f64 	%fd40, %fd38, 0dBC7ABC9E3B39803F, %fd39;
	fma.rn.f64 	%fd41, %fd40, 0d3E5ADE1569CE2BDF, 0d3E928AF3FCA213EA;
	fma.rn.f64 	%fd42, %fd41, %fd40, 0d3EC71DEE62401315;
	fma.rn.f64 	%fd43, %fd42, %fd40, 0d3EFA01997C89EB71;
	fma.rn.f64 	%fd44, %fd43, %fd40, 0d3F2A01A014761F65;
	fma.rn.f64 	%fd45, %fd44, %fd40, 0d3F56C16C1852B7AF;
	fma.rn.f64 	%fd46, %fd45, %fd40, 0d3F81111111122322;
	fma.rn.f64 	%fd47, %fd46, %fd40, 0d3FA55555555502A1;
	fma.rn.f64 	%fd48, %fd47, %fd40, 0d3FC5555555555511;
	fma.rn.f64 	%fd49, %fd48, %fd40, 0d3FE000000000000B;
	fma.rn.f64 	%fd50, %fd49, %fd40, 0d3FF0000000000000;
	fma.rn.f64 	%fd51, %fd50, %fd40, 0d3FF0000000000000;
	{
	.reg .b32 %temp; 
	mov.b64 	{%r14, %temp}, %fd51;
	}
	{
	.reg .b32 %temp; 
	mov.b64 	{%temp, %r15}, %fd51;
	}
	shl.b32 	%r47, %r13, 20;
	add.s32 	%r48, %r47, %r15;
	mov.b64 	%fd119, {%r14, %r48};
	{
	.reg .b32 %temp; 
	mov.b64 	{%temp, %r49}, %fd9;
	}
	mov.b32 	%f4, %r49;
	abs.f32 	%f1, %f4;
	setp.lt.f32 	%p9, %f1, 0f4086232B;
	@%p9 bra 	$L__BB1_9;
	setp.lt.f64 	%p10, %fd9, 0d0000000000000000;
	add.f64 	%fd52, %fd9, 0d7FF0000000000000;
	selp.f64 	%fd119, 0d0000000000000000, %fd52, %p10;
	setp.geu.f32 	%p11, %f1, 0f40874800;
	@%p11 bra 	$L__BB1_9;
	shr.u32 	%r50, %r13, 31;
	add.s32 	%r51, %r13, %r50;
	shr.s32 	%r52, %r51, 1;
	shl.b32 	%r53, %r52, 20;
	add.s32 	%r54, %r15, %r53;
	mov.b64 	%fd53, {%r14, %r54};
	sub.s32 	%r55, %r13, %r52;
	shl.b32 	%r56, %r55, 20;
	add.s32 	%r57, %r56, 1072693248;
	mov.b32 	%r58, 0;
	mov.b64 	%fd54, {%r58, %r57};
	mul.f64 	%fd119, %fd54, %fd53;
$L__BB1_9:
	mul.wide.s32 	%rd40, %r88, 8;
	add.s64 	%rd41, %rd4, %rd40;
	add.s64 	%rd14, %rd41, 8;
	add.s64 	%rd15, %rd7, %rd40;
	add.s64 	%rd16, %rd8, %rd40;
	add.s64 	%rd17, %rd9, %rd40;
	st.global.f64 	[%rd41], %fd119;
	div.rn.f64 	%fd55, %fd6, %fd4;
	mul.f64 	%fd56, %fd55, %fd119;
	st.global.f64 	[%rd15+-8], %fd56;
	div.rn.f64 	%fd57, %fd7, %fd4;
	mul.f64 	%fd58, %fd57, %fd119;
	st.global.f64 	[%rd17+-8], %fd58;
	div.rn.f64 	%fd59, %fd8, %fd5;
	mul.f64 	%fd60, %fd59, %fd119;
	st.global.f64 	[%rd16+-8], %fd60;
	ld.global.f64 	%fd61, [%rd11];
	ld.global.f64 	%fd62, [%rd49];
	sub.f64 	%fd14, %fd62, %fd2;
	mul.f64 	%fd63, %fd14, %fd14;
	sub.f64 	%fd15, %fd61, %fd1;
	fma.rn.f64 	%fd64, %fd15, %fd15, %fd63;
	neg.f64 	%fd16, %fd64;
	div.rn.f64 	%fd17, %fd16, %fd3;
	fma.rn.f64 	%fd65, %fd17, 0d3FF71547652B82FE, 0d4338000000000000;
	{
	.reg .b32 %temp; 
	mov.b64 	{%r16, %temp}, %fd65;
	}
	mov.f64 	%fd66, 0dC338000000000000;
	add.rn.f64 	%fd67, %fd65, %fd66;
	fma.rn.f64 	%fd68, %fd67, 0dBFE62E42FEFA39EF, %fd17;
	fma.rn.f64 	%fd69, %fd67, 0dBC7ABC9E3B39803F, %fd68;
	fma.rn.f64 	%fd70, %fd69, 0d3E5ADE1569CE2BDF, 0d3E928AF3FCA213EA;
	fma.rn.f64 	%fd71, %fd70, %fd69, 0d3EC71DEE62401315;
	fma.rn.f64 	%fd72, %fd71, %fd69, 0d3EFA01997C89EB71;
	fma.rn.f64 	%fd73, %fd72, %fd69, 0d3F2A01A014761F65;
	fma.rn.f64 	%fd74, %fd73, %fd69, 0d3F56C16C1852B7AF;
	fma.rn.f64 	%fd75, %fd74, %fd69, 0d3F81111111122322;
	fma.rn.f64 	%fd76, %fd75, %fd69, 0d3FA55555555502A1;
	fma.rn.f64 	%fd77, %fd76, %fd69, 0d3FC5555555555511;
	fma.rn.f64 	%fd78, %fd77, %fd69, 0d3FE000000000000B;
	fma.rn.f64 	%fd79, %fd78, %fd69, 0d3FF0000000000000;
	fma.rn.f64 	%fd80, %fd79, %fd69, 0d3FF0000000000000;
	{
	.reg .b32 %temp; 
	mov.b64 	{%r17, %temp}, %fd80;
	}
	{
	.reg .b32 %temp; 
	mov.b64 	{%temp, %r18}, %fd80;
	}
	shl.b32 	%r59, %r16, 20;
	add.s32 	%r60, %r59, %r18;
	mov.b64 	%fd120, {%r17, %r60};
	{
	.reg .b32 %temp; 
	mov.b64 	{%temp, %r61}, %fd17;
	}
	mov.b32 	%f5, %r61;
	abs.f32 	%f2, %f5;
	setp.lt.f32 	%p12, %f2, 0f4086232B;
	@%p12 bra 	$L__BB1_12;
	setp.lt.f64 	%p13, %fd17, 0d0000000000000000;
	add.f64 	%fd81, %fd17, 0d7FF0000000000000;
	selp.f64 	%fd120, 0d0000000000000000, %fd81, %p13;
	setp.geu.f32 	%p14, %f2, 0f40874800;
	@%p14 bra 	$L__BB1_12;
	shr.u32 	%r62, %r16, 31;
	add.s32 	%r63, %r16, %r62;
	shr.s32 	%r64, %r63, 1;
	shl.b32 	%r65, %r64, 20;
	add.s32 	%r66, %r18, %r65;
	mov.b64 	%fd82, {%r17, %r66};
	sub.s32 	%r67, %r16, %r64;
	shl.b32 	%r68, %r67, 20;
	add.s32 	%r69, %r68, 1072693248;
	mov.b32 	%r70, 0;
	mov.b64 	%fd83, {%r70, %r69};
	mul.f64 	%fd120, %fd83, %fd82;
$L__BB1_12:
	st.global.f64 	[%rd14], %fd120;
	div.rn.f64 	%fd84, %fd14, %fd4;
	mul.f64 	%fd85, %fd84, %fd120;
	st.global.f64 	[%rd15], %fd85;
	div.rn.f64 	%fd86, %fd15, %fd4;
	mul.f64 	%fd87, %fd86, %fd120;
	st.global.f64 	[%rd17], %fd87;
	div.rn.f64 	%fd88, %fd16, %fd5;
	mul.f64 	%fd89, %fd88, %fd120;
	st.global.f64 	[%rd16], %fd89;
	add.s32 	%r88, %r88, 2;
	add.s32 	%r85, %r85, 2;
	add.s64 	%rd49, %rd49, 16;
	setp.ne.s32 	%p15, %r85, 0;
	@%p15 bra 	$L__BB1_6;
	cvt.u64.u32 	%rd50, %r6;
$L__BB1_14:
	setp.eq.s32 	%p16, %r5, 0;
	@%p16 bra 	$L__BB1_19;
	ld.global.f64 	%fd90, [%rd11];
	shl.b64 	%rd42, %rd50, 3;
	add.s64 	%rd43, %rd5, %rd42;
	ld.global.f64 	%fd91, [%rd43];
	sub.f64 	%fd22, %fd91, %fd2;
	mul.f64 	%fd92, %fd22, %fd22;
	sub.f64 	%fd23, %fd90, %fd1;
	fma.rn.f64 	%fd93, %fd23, %fd23, %fd92;
	neg.f64 	%fd24, %fd93;
	div.rn.f64 	%fd25, %fd24, %fd3;
	fma.rn.f64 	%fd94, %fd25, 0d3FF71547652B82FE, 0d4338000000000000;
	{
	.reg .b32 %temp; 
	mov.b64 	{%r23, %temp}, %fd94;
	}
	mov.f64 	%fd95, 0dC338000000000000;
	add.rn.f64 	%fd96, %fd94, %fd95;
	fma.rn.f64 	%fd97, %fd96, 0dBFE62E42FEFA39EF, %fd25;
	fma.rn.f64 	%fd98, %fd96, 0dBC7ABC9E3B39803F, %fd97;
	fma.rn.f64 	%fd99, %fd98, 0d3E5ADE1569CE2BDF, 0d3E928AF3FCA213EA;
	fma.rn.f64 	%fd100, %fd99, %fd98, 0d3EC71DEE62401315;
	fma.rn.f64 	%fd101, %fd100, %fd98, 0d3EFA01997C89EB71;
	fma.rn.f64 	%fd102, %fd101, %fd98, 0d3F2A01A014761F65;
	fma.rn.f64 	%fd103, %fd102, %fd98, 0d3F56C16C1852B7AF;
	fma.rn.f64 	%fd104, %fd103, %fd98, 0d3F81111111122322;
	fma.rn.f64 	%fd105, %fd104, %fd98, 0d3FA55555555502A1;
	fma.rn.f64 	%fd106, %fd105, %fd98, 0d3FC5555555555511;
	fma.rn.f64 	%fd107, %fd106, %fd98, 0d3FE000000000000B;
	fma.rn.f64 	%fd108, %fd107, %fd98, 0d3FF0000000000000;
	fma.rn.f64 	%fd109, %fd108, %fd98, 0d3FF0000000000000;
	{
	.reg .b32 %temp; 
	mov.b64 	{%r24, %temp}, %fd109;
	}
	{
	.reg .b32 %temp; 
	mov.b64 	{%temp, %r25}, %fd109;
	}
	shl.b32 	%r71, %r23, 20;
	add.s32 	%r72, %r71, %r25;
	mov.b64 	%fd121, {%r24, %r72};
	{
	.reg .b32 %temp; 
	mov.b64 	{%temp, %r73}, %fd25;
	}
	mov.b32 	%f6, %r73;
	abs.f32 	%f3, %f6;
	setp.lt.f32 	%p17, %f3, 0f4086232B;
	@%p17 bra 	$L__BB1_18;
	setp.lt.f64 	%p18, %fd25, 0d0000000000000000;
	add.f64 	%fd110, %fd25, 0d7FF0000000000000;
	selp.f64 	%fd121, 0d0000000000000000, %fd110, %p18;
	setp.geu.f32 	%p19, %f3, 0f40874800;
	@%p19 bra 	$L__BB1_18;
	shr.u32 	%r74, %r23, 31;
	add.s32 	%r75, %r23, %r74;
	shr.s32 	%r76, %r75, 1;
	shl.b32 	%r77, %r76, 20;
	add.s32 	%r78, %r25, %r77;
	mov.b64 	%fd111, {%r24, %r78};
	sub.s32 	%r79, %r23, %r76;
	shl.b32 	%r80, %r79, 20;
	add.s32 	%r81, %r80, 1072693248;
	mov.b32 	%r82, 0;
	mov.b64 	%fd112, {%r82, %r81};
	mul.f64 	%fd121, %fd112, %fd111;
$L__BB1_18:
	mul.wide.s32 	%rd44, %r88, 8;
	add.s64 	%rd45, %rd4, %rd44;
	st.global.f64 	[%rd45], %fd121;
	div.rn.f64 	%fd113, %fd22, %fd4;
	mul.f64 	%fd114, %fd113, %fd121;
	add.s64 	%rd46, %rd3, %rd44;
	st.global.f64 	[%rd46], %fd114;
	div.rn.f64 	%fd115, %fd23, %fd4;
	mul.f64 	%fd116, %fd115, %fd121;
	add.s64 	%rd47, %rd2, %rd44;
	st.global.f64 	[%rd47], %fd116;
	div.rn.f64 	%fd117, %fd24, %fd5;
	mul.f64 	%fd118, %fd117, %fd121;
	add.s64 	%rd48, %rd1, %rd44;
	st.global.f64 	[%rd48], %fd118;
	add.s32 	%r88, %r88, 1;
$L__BB1_19:
	add.s32 	%r83, %r83, 1;
	setp.ne.s32 	%p20, %r83, %r31;
	@%p20 bra 	$L__BB1_4;
$L__BB1_20:
	ret;

}
	// .globl	generateTestSpaceGaussianWithSigmaKernel
.visible .entry generateTestSpaceGaussianWithSigmaKernel(
	.param .u64 .ptr .align 1 generateTestSpaceGaussianWithSigmaKernel_param_0,
	.param .u64 .ptr .align 1 generateTestSpaceGaussianWithSigmaKernel_param_1,
	.param .u64 .ptr .align 1 generateTestSpaceGaussianWithSigmaKernel_param_2,
	.param .u64 .ptr .align 1 generateTestSpaceGaussianWithSigmaKernel_param_3,
	.param .u64 .ptr .align 1 generateTestSpaceGaussianWithSigmaKernel_param_4,
	.param .u64 .ptr .align 1 generateTestSpaceGaussianWithSigmaKernel_param_5,
	.param .u32 generateTestSpaceGaussianWithSigmaKernel_param_6,
	.param .u32 generateTestSpaceGaussianWithSigmaKernel_param_7,
	.param .u32 generateTestSpaceGaussianWithSigmaKernel_param_8,
	.param .u32 generateTestSpaceGaussianWithSigmaKernel_param_9,
	.param .u32 generateTestSpaceGaussianWithSigmaKernel_param_10
)
{
	.reg .pred 	%p<21>;
	.reg .b32 	%r<90>;
	.reg .b32 	%f<7>;
	.reg .b64 	%rd<37>;
	.reg .b64 	%fd<102>;

	ld.param.u64 	%rd15, [generateTestSpaceGaussianWithSigmaKernel_param_0];
	ld.param.u64 	%rd11, [generateTestSpaceGaussianWithSigmaKernel_param_1];
	ld.param.u64 	%rd12, [generateTestSpaceGaussianWithSigmaKernel_param_2];
	ld.param.u64 	%rd13, [generateTestSpaceGaussianWithSigmaKernel_param_3];
	ld.param.u64 	%rd16, [generateTestSpaceGaussianWithSigmaKernel_param_4];
	ld.param.u32 	%r29, [generateTestSpaceGaussianWithSigmaKernel_param_6];
	ld.param.u32 	%r30, [generateTestSpaceGaussianWithSigmaKernel_param_7];
	ld.param.u32 	%r33, [generateTestSpaceGaussianWithSigmaKernel_param_8];
	ld.param.u32 	%r31, [generateTestSpaceGaussianWithSigmaKernel_param_9];
	ld.param.u32 	%r32, [generateTestSpaceGaussianWithSigmaKernel_param_10];
	cvta.to.global.u64 	%rd1, %rd15;
	cvta.to.global.u64 	%rd2, %rd16;
	mov.u32 	%r34, %ctaid.y;
	mov.u32 	%r35, %ntid.y;
	mov.u32 	%r36, %tid.y;
	mad.lo.s32 	%r1, %r34, %r35, %r36;
	mov.u32 	%r37, %ctaid.x;
	mov.u32 	%r38, %ntid.x;
	mov.u32 	%r39, %tid.x;
	mad.lo.s32 	%r2, %r37, %r38, %r39;
	mov.u32 	%r40, %ctaid.z;
	mov.u32 	%r41, %ntid.z;
	mov.u32 	%r42, %tid.z;
	mad.lo.s32 	%r3, %r40, %r41, %r42;
	setp.ge.s32 	%p1, %r1, %r29;
	setp.ge.s32 	%p2, %r2, %r30;
	or.pred  	%p3, %p1, %p2;
	setp.ge.s32 	%p4, %r3, %r33;
	or.pred  	%p5, %p3, %p4;
	@%p5 bra 	$L__BB2_20;
	cvta.to.global.u64 	%rd17, %rd12;
	cvta.to.global.u64 	%rd18, %rd11;
	cvta.to.global.u64 	%rd19, %rd13;
	mul.wide.u32 	%rd20, %r1, 8;
	add.s64 	%rd21, %rd17, %rd20;
	ld.global.f64 	%fd1, [%rd21];
	mul.wide.s32 	%rd22, %r2, 8;
	add.s64 	%rd23, %rd18, %rd22;
	ld.global.f64 	%fd2, [%rd23];
	mul.wide.u32 	%rd24, %r3, 8;
	add.s64 	%rd3, %rd19, %rd24;
	mad.lo.s32 	%r43, %r29, %r3, %r1;
	mad.lo.s32 	%r4, %r43, %r30, %r2;
	setp.lt.s32 	%p6, %r31, 1;
	@%p6 bra 	$L__BB2_20;
	ld.global.f64 	%fd19, [%rd3];
	setp.lt.s32 	%p7, %r32, 1;
	add.f64 	%fd20, %fd19, %fd19;
	mul.f64 	%fd3, %fd19, %fd20;
	@%p7 bra 	$L__BB2_20;
	and.b32  	%r5, %r32, 1;
	and.b32  	%r6, %r32, 2147483646;
	neg.s32 	%r7, %r6;
	mul.lo.s32 	%r45, %r32, %r31;
	mul.lo.s32 	%r88, %r45, %r4;
	mov.b32 	%r83, 0;
	add.s64 	%rd5, %rd2, 8;
$L__BB2_4:
	ld.param.u64 	%rd34, [generateTestSpaceGaussianWithSigmaKernel_param_5];
	setp.eq.s32 	%p8, %r32, 1;
	cvta.to.global.u64 	%rd26, %rd34;
	mul.wide.u32 	%rd27, %r83, 8;
	add.s64 	%rd4, %rd26, %rd27;
	mov.b64 	%rd36, 0;
	@%p8 bra 	$L__BB2_14;
	mov.u64 	%rd35, %rd5;
	mov.u32 	%r85, %r7;
$L__BB2_6:
	ld.global.f64 	%fd21, [%rd4];
	ld.global.f64 	%fd22, [%rd35+-8];
	sub.f64 	%fd23, %fd22, %fd2;
	mul.f64 	%fd24, %fd23, %fd23;
	sub.f64 	%fd25, %fd21, %fd1;
	fma.rn.f64 	%fd26, %fd25, %fd25, %fd24;
	neg.f64 	%fd27, %fd26;
	div.rn.f64 	%fd4, %fd27, %fd3;
	fma.rn.f64 	%fd28, %fd4, 0d3FF71547652B82FE, 0d4338000000000000;
	{
	.reg .b32 %temp; 
	mov.b64 	{%r13, %temp}, %fd28;
	}
	mov.f64 	%fd29, 0dC338000000000000;
	add.rn.f64 	%fd30, %fd28, %fd29;
	fma.rn.f64 	%fd31, %fd30, 0dBFE62E42FEFA39EF, %fd4;
	fma.rn.f64 	%fd32, %fd30, 0dBC7ABC9E3B39803F, %fd31;
	fma.rn.f64 	%fd33, %fd32, 0d3E5ADE1569CE2BDF, 0d3E928AF3FCA213EA;
	fma.rn.f64 	%fd34, %fd33, %fd32, 0d3EC71DEE62401315;
	fma.rn.f64 	%fd35, %fd34, %fd32, 0d3EFA01997C89EB71;
	fma.rn.f64 	%fd36, %fd35, %fd32, 0d3F2A01A014761F65;
	fma.rn.f64 	%fd37, %fd36, %fd32, 0d3F56C16C1852B7AF;
	fma.rn.f64 	%fd38, %fd37, %fd32, 0d3F81111111122322;
	fma.rn.f64 	%fd39, %fd38, %fd32, 0d3FA55555555502A1;
	fma.rn.f64 	%fd40, %fd39, %fd32, 0d3FC5555555555511;
	fma.rn.f64 	%fd41, %fd40, %fd32, 0d3FE000000000000B;
	fma.rn.f64 	%fd42, %fd41, %fd32, 0d3FF0000000000000;
	fma.rn.f64 	%fd43, %fd42, %fd32, 0d3FF0000000000000;
	{
	.reg .b32 %temp; 
	mov.b64 	{%r14, %temp}, %fd43;
	}
	{
	.reg .b32 %temp; 
	mov.b64 	{%temp, %r15}, %fd43;
	}
	shl.b32 	%r47, %r13, 20;
	add.s32 	%r48, %r47, %r15;
	mov.b64 	%fd99, {%r14, %r48};
	{
	.reg .b32 %temp; 
	mov.b64 	{%temp, %r49}, %fd4;
	}
	mov.b32 	%f4, %r49;
	abs.f32 	%f1, %f4;
	setp.lt.f32 	%p9, %f1, 0f4086232B;
	@%p9 bra 	$L__BB2_9;
	setp.lt.f64 	%p10, %fd4, 0d0000000000000000;
	add.f64 	%fd44, %fd4, 0d7FF0000000000000;
	selp.f64 	%fd99, 0d0000000000000000, %fd44, %p10;
	setp.geu.f32 	%p11, %f1, 0f40874800;
	@%p11 bra 	$L__BB2_9;
	shr.u32 	%r50, %r13, 31;
	add.s32 	%r51, %r13, %r50;
	shr.s32 	%r52, %r51, 1;
	shl.b32 	%r53, %r52, 20;
	add.s32 	%r54, %r15, %r53;
	mov.b64 	%fd45, {%r14, %r54};
	sub.s32 	%r55, %r13, %r52;
	shl.b32 	%r56, %r55, 20;
	add.s32 	%r57, %r56, 1072693248;
	mov.b32 	%r58, 0;
	mov.b64 	%fd46, {%r58, %r57};
	mul.f64 	%fd99, %fd46, %fd45;
$L__BB2_9:
	mul.wide.s32 	%rd28, %r88, 8;
	add.s64 	%rd29, %rd1, %rd28;
	add.s64 	%rd7, %rd29, 8;
	st.global.f64 	[%rd29], %fd99;
	ld.global.f64 	%fd47, [%rd4];
	ld.global.f64 	%fd48, [%rd35];
	sub.f64 	%fd49, %fd48, %fd2;
	mul.f64 	%fd50, %fd49, %fd49;
	sub.f64 	%fd51, %fd47, %fd1;
	fma.rn.f64 	%fd52, %fd51, %fd51, %fd50;
	neg.f64 	%fd53, %fd52;
	div.rn.f64 	%fd9, %fd53, %fd3;
	fma.rn.f64 	%fd54, %fd9, 0d3FF71547652B82FE, 0d4338000000000000;
	{
	.reg .b32 %temp; 
	mov.b64 	{%r16, %temp}, %fd54;
	}
	mov.f64 	%fd55, 0dC338000000000000;
	add.rn.f64 	%fd56, %fd54, %fd55;
	fma.rn.f64 	%fd57, %fd56, 0dBFE62E42FEFA39EF, %fd9;
	fma.rn.f64 	%fd58, %fd56, 0dBC7ABC9E3B39803F, %fd57;
	fma.rn.f64 	%fd59, %fd58, 0d3E5ADE1569CE2BDF, 0d3E928AF3FCA213EA;
	fma.rn.f64 	%fd60, %fd59, %fd58, 0d3EC71DEE62401315;
	fma.rn.f64 	%fd61, %fd60, %fd58, 0d3EFA01997C89EB71;
	fma.rn.f64 	%fd62, %fd61, %fd58, 0d3F2A01A014761F65;
	fma.rn.f64 	%fd63, %fd62, %fd58, 0d3F56C16C1852B7AF;
	fma.rn.f64 	%fd64, %fd63, %fd58, 0d3F81111111122322;
	fma.rn.f64 	%fd65, %fd64, %fd58, 0d3FA55555555502A1;
	fma.rn.f64 	%fd66, %fd65, %fd58, 0d3FC5555555555511;
	fma.rn.f64 	%fd67, %fd66, %fd58, 0d3FE000000000000B;
	fma.rn.f64 	%fd68, %fd67, %fd58, 0d3FF0000000000000;
	fma.rn.f64 	%fd69, %fd68, %fd58, 0d3FF0000000000000;
	{
	.reg .b32 %temp; 
	mov.b64 	{%r17, %temp}, %fd69;
	}
	{
	.reg .b32 %temp; 
	mov.b64 	{%temp, %r18}, %fd69;
	}
	shl.b32 	%r59, %r16, 20;
	add.s32 	%r60, %r59, %r18;
	mov.b64 	%fd100, {%r17, %r60};
	{
	.reg .b32 %temp; 
	mov.b64 	{%temp, %r61}, %fd9;
	}
	mov.b32 	%f5, %r61;
	abs.f32 	%f2, %f5;
	setp.lt.f32 	%p12, %f2, 0f4086232B;
	@%p12 bra 	$L__BB2_12;
	setp.lt.f64 	%p13, %fd9, 0d0000000000000000;
	add.f64 	%fd70, %fd9, 0d7FF0000000000000;
	selp.f64 	%fd100, 0d0000000000000000, %fd70, %p13;
	setp.geu.f32 	%p14, %f2, 0f40874800;
	@%p14 bra 	$L__BB2_12;
	shr.u32 	%r62, %r16, 31;
	add.s32 	%r63, %r16, %r62;
	shr.s32 	%r64, %r63, 1;
	shl.b32 	%r65, %r64, 20;
	add.s32 	%r66, %r18, %r65;
	mov.b64 	%fd71, {%r17, %r66};
	sub.s32 	%r67, %r16, %r64;
	shl.b32 	%r68, %r67, 20;
	add.s32 	%r69, %r68, 1072693248;
	mov.b32 	%r70, 0;
	mov.b64 	%fd72, {%r70, %r69};
	mul.f64 	%fd100, %fd72, %fd71;
$L__BB2_12:
	st.global.f64 	[%rd7], %fd100;
	add.s32 	%r88, %r88, 2;
	add.s32 	%r85, %r85, 2;
	add.s64 	%rd35, %rd35, 16;
	setp.ne.s32 	%p15, %r85, 0;
	@%p15 bra 	$L__BB2_6;
	cvt.u64.u32 	%rd36, %r6;
$L__BB2_14:
	setp.eq.s32 	%p16, %r5, 0;
	@%p16 bra 	$L__BB2_19;
	ld.global.f64 	%fd73, [%rd4];
	shl.b64 	%rd30, %rd36, 3;
	add.s64 	%rd31, %rd2, %rd30;
	ld.global.f64 	%fd74, [%rd31];
	sub.f64 	%fd75, %fd74, %fd2;
	mul.f64 	%fd76, %fd75, %fd75;
	sub.f64 	%fd77, %fd73, %fd1;
	fma.rn.f64 	%fd78, %fd77, %fd77, %fd76;
	neg.f64 	%fd79, %fd78;
	div.rn.f64 	%fd14, %fd79, %fd3;
	fma.rn.f64 	%fd80, %fd14, 0d3FF71547652B82FE, 0d4338000000000000;
	{
	.reg .b32 %temp; 
	mov.b64 	{%r23, %temp}, %fd80;
	}
	mov.f64 	%fd81, 0dC338000000000000;
	add.rn.f64 	%fd82, %fd80, %fd81;
	fma.rn.f64 	%fd83, %fd82, 0dBFE62E42FEFA39EF, %fd14;
	fma.rn.f64 	%fd84, %fd82, 0dBC7ABC9E3B39803F, %fd83;
	fma.rn.f64 	%fd85, %fd84, 0d3E5ADE1569CE2BDF, 0d3E928AF3FCA213EA;
	fma.rn.f64 	%fd86, %fd85, %fd84, 0d3EC71DEE62401315;
	fma.rn.f64 	%fd87, %fd86, %fd84, 0d3EFA01997C89EB71;
	fma.rn.f64 	%fd88, %fd87, %fd84, 0d3F2A01A014761F65;
	fma.rn.f64 	%fd89, %fd88, %fd84, 0d3F56C16C1852B7AF;
	fma.rn.f64 	%fd90, %fd89, %fd84, 0d3F81111111122322;
	fma.rn.f64 	%fd91, %fd90, %fd84, 0d3FA55555555502A1;
	fma.rn.f64 	%fd92, %fd91, %fd84, 0d3FC5555555555511;
	fma.rn.f64 	%fd93, %fd92, %fd84, 0d3FE000000000000B;
	fma.rn.f64 	%fd94, %fd93, %fd84, 0d3FF0000000000000;
	fma.rn.f64 	%fd95, %fd94, %fd84, 0d3FF0000000000000;
	{
	.reg .b32 %temp; 
	mov.b64 	{%r24, %temp}, %fd95;
	}
	{
	.reg .b32 %temp; 
	mov.b64 	{%temp, %r25}, %fd95;
	}
	shl.b32 	%r71, %r23, 20;
	add.s32 	%r72, %r71, %r25;
	mov.b64 	%fd101, {%r24, %r72};
	{
	.reg .b32 %temp; 
	mov.b64 	{%temp, %r73}, %fd14;
	}
	mov.b32 	%f6, %r73;
	abs.f32 	%f3, %f6;
	setp.lt.f32 	%p17, %f3, 0f4086232B;
	@%p17 bra 	$L__BB2_18;
	setp.lt.f64 	%p18, %fd14, 0d0000000000000000;
	add.f64 	%fd96, %fd14, 0d7FF0000000000000;
	selp.f64 	%fd101, 0d0000000000000000, %fd96, %p18;
	setp.geu.f32 	%p19, %f3, 0f40874800;
	@%p19 bra 	$L__BB2_18;
	shr.u32 	%r74, %r23, 31;
	add.s32 	%r75, %r23, %r74;
	shr.s32 	%r76, %r75, 1;
	shl.b32 	%r77, %r76, 20;
	add.s32 	%r78, %r25, %r77;
	mov.b64 	%fd97, {%r24, %r78};
	sub.s32 	%r79, %r23, %r76;
	shl.b32 	%r80, %r79, 20;
	add.s32 	%r81, %r80, 1072693248;
	mov.b32 	%r82, 0;
	mov.b64 	%fd98, {%r82, %r81};
	mul.f64 	%fd101, %fd98, %fd97;
$L__BB2_18:
	mul.wide.s32 	%rd32, %r88, 8;
	add.s64 	%rd33, %rd1, %rd32;
	st.global.f64 	[%rd33], %fd101;
	add.s32 	%r88, %r88, 1;
$L__BB2_19:
	add.s32 	%r83, %r83, 1;
	setp.ne.s32 	%p20, %r83, %r31;
	@%p20 bra 	$L__BB2_4;
$L__BB2_20:
	ret;

}


// ===== COMPILED SASS (sm_100) =====

	.target	sm_100

	.elftype	@"ET_EXEC"


//--------------------- .note.nv.tkinfo           --------------------------
	.section	.note.nv.tkinfo,"",@"SHT_NOTE"
	.sectionflags	@"SHF_NOTE_NV_TKINFO"
	.tkinfo
        /*0018*/ 	.word	0x00000002
        /*0030*/ 	.string	""
        /*0030*/ 	.string	"ptxas"
        /*0030*/ 	.string	"Cuda compilation tools, release 13.0, V13.0.88"
        /*0030*/ 	.string	"Build cuda_13.0.r13.0/compiler.36424714_0"
        /*0030*/ 	.string	"-arch sm_100 -m 64 "



//--------------------- .note.nv.cuinfo           --------------------------
	.section	.note.nv.cuinfo,"",@"SHT_NOTE"
	.sectionflags	@"SHF_NOTE_NV_CUINFO"
        /*0018*/ 	.short	0x0002
        /*001a*/ 	.short	0x0064
        /*001c*/ 	.short	0x0082
	.zero		2


//--------------------- .nv.info                  --------------------------
	.section	.nv.info,"",@"SHT_CUDA_INFO"
	.align	4


	//----- nvinfo : EIATTR_REGCOUNT
	.align		4
        /*0000*/ 	.byte	0x04, 0x2f
        /*0002*/ 	.short	(.L_1 - .L_0)
	.align		4
.L_0:
        /*0004*/ 	.word	index@(generateGaussianKernel)
        /*0008*/ 	.word	0x0000002e


	//----- nvinfo : EIATTR_FRAME_SIZE
	.align		4
.L_1:
        /*000c*/ 	.byte	0x04, 0x11
        /*000e*/ 	.short	(.L_3 - .L_2)
	.align		4
.L_2:
        /*0010*/ 	.word	index@($__internal_2_$__cuda_sm20_div_rn_f64_full)
        /*0014*/ 	.word	0x00000000


	//----- nvinfo : EIATTR_FRAME_SIZE
	.align		4
.L_3:
        /*0018*/ 	.byte	0x04, 0x11
        /*001a*/ 	.short	(.L_5 - .L_4)
	.align		4
.L_4:
        /*001c*/ 	.word	index@(generateGaussianKernel)
        /*0020*/ 	.word	0x00000000


	//----- nvinfo : EIATTR_REGCOUNT
	.align		4
.L_5:
        /*0024*/ 	.byte	0x04, 0x2f
        /*0026*/ 	.short	(.L_7 - .L_6)
	.align		4
.L_6:
        /*0028*/ 	.word	index@(generateGaussianWithSigmaKernel)
        /*002c*/ 	.word	0x00000030


	//----- nvinfo : EIATTR_FRAME_SIZE
	.align		4
.L_7:
        /*0030*/ 	.byte	0x04, 0x11
        /*0032*/ 	.short	(.L_9 - .L_8)
	.align		4
.L_8:
        /*0034*/ 	.word	index@($__internal_1_$__cuda_sm20_div_rn_f64_full)
        /*0038*/ 	.word	0x00000000


	//----- nvinfo : EIATTR_FRAME_SIZE
	.align		4
.L_9:
        /*003c*/ 	.byte	0x04, 0x11
        /*003e*/ 	.short	(.L_11 - .L_10)
	.align		4
.L_10:
        /*0040*/ 	.word	index@(generateGaussianWithSigmaKernel)
        /*0044*/ 	.word	0x00000000


	//----- nvinfo : EIATTR_REGCOUNT
	.align		4
.L_11:
        /*0048*/ 	.byte	0x04, 0x2f
        /*004a*/ 	.short	(.L_13 - .L_12)
	.align		4
.L_12:
        /*004c*/ 	.word	index@(generateTestSpaceGaussianWithSigmaKernel)
        /*0050*/ 	.word	0x00000020


	//----- nvinfo : EIATTR_FRAME_SIZE
	.align		4
.L_13:
        /*0054*/ 	.byte	0x04, 0x11
        /*0056*/ 	.short	(.L_15 - .L_14)
	.align		4
.L_14:
        /*0058*/ 	.word	index@($__internal_0_$__cuda_sm20_div_rn_f64_full)
        /*005c*/ 	.word	0x00000000


	//----- nvinfo : EIATTR_FRAME_SIZE
	.align		4
.L_15:
        /*0060*/ 	.byte	0x04, 0x11
        /*0062*/ 	.short	(.L_17 - .L_16)
	.align		4
.L_16:
        /*0064*/ 	.word	index@(generateTestSpaceGaussianWithSigmaKernel)
        /*0068*/ 	.word	0x00000000


	//----- nvinfo : EIATTR_MIN_STACK_SIZE
	.align		4
.L_17:
        /*006c*/ 	.byte	0x04, 0x12
        /*006e*/ 	.short	(.L_19 - .L_18)
	.align		4
.L_18:
        /*0070*/ 	.word	index@(generateTestSpaceGaussianWithSigmaKernel)
        /*0074*/ 	.word	0x00000000


	//----- nvinfo : EIATTR_MIN_STACK_SIZE
	.align		4
.L_19:
        /*0078*/ 	.byte	0x04, 0x12
        /*007a*/ 	.short	(.L_21 - .L_20)
	.align		4
.L_20:
        /*007c*/ 	.word	index@(generateGaussianWithSigmaKernel)
        /*0080*/ 	.word	0x00000000


	//----- nvinfo : EIATTR_MIN_STACK_SIZE
	.align		4
.L_21:
        /*0084*/ 	.byte	0x04, 0x12
        /*0086*/ 	.short	(.L_23 - .L_22)
	.align		4
.L_22:
        /*0088*/ 	.word	index@(generateGaussianKernel)
        /*008c*/ 	.word	0x00000000
.L_23:


//--------------------- .nv.compat                --------------------------
	.section	.nv.compat,"",@"SHT_CUDA_COMPAT_INFO"
	.align	4
        /*0000*/ 	.byte	0x02, 0x09, 0x00, 0x00, 0x02, 0x02, 0x01, 0x00, 0x02, 0x05, 0x05, 0x00, 0x03, 0x07, 0x01, 0x01
        /*0010*/ 	.byte	0x02, 0x03, 0x00, 0x00, 0x02, 0x06, 0x01, 0x00, 0x04, 0x0b, 0x08, 0x00, 0x01, 0x00, 0x00, 0x00
        /*0020*/ 	.byte	0x00, 0x00, 0x00, 0x00


//--------------------- .nv.info.generateTestSpaceGaussianWithSigmaKernel --------------------------
	.section	.nv.info.generateTestSpaceGaussianWithSigmaKernel,"",@"SHT_CUDA_INFO"
	.sectionflags	@""
	.align	4


	//----- nvinfo : EIATTR_CUDA_API_VERSION
	.align		4
        /*0000*/ 	.byte	0x04, 0x37
        /*0002*/ 	.short	(.L_25 - .L_24)
.L_24:
        /*0004*/ 	.word	0x00000082


	//----- nvinfo : EIATTR_KPARAM_INFO
	.align		4
.L_25:
        /*0008*/ 	.byte	0x04, 0x17
        /*000a*/ 	.short	(.L_27 - .L_26)
.L_26:
        /*000c*/ 	.word	0x00000000
        /*0010*/ 	.short	0x000a
        /*0012*/ 	.short	0x0040
        /*0014*/ 	.byte	0x00, 0xf0, 0x11, 0x00


	//----- nvinfo : EIATTR_KPARAM_INFO
	.align		4
.L_27:
        /*0018*/ 	.byte	0x04, 0x17
        /*001a*/ 	.short	(.L_29 - .L_28)
.L_28:
        /*001c*/ 	.word	0x00000000
        /*0020*/ 	.short	0x0009
        /*0022*/ 	.short	0x003c
        /*0024*/ 	.byte	0x00, 0xf0, 0x11, 0x00


	//----- nvinfo : EIATTR_KPARAM_INFO
	.align		4
.L_29:
        /*0028*/ 	.byte	0x04, 0x17
        /*002a*/ 	.short	(.L_31 - .L_30)
.L_30:
        /*002c*/ 	.word	0x00000000
        /*0030*/ 	.short	0x0008
        /*0032*/ 	.short	0x0038
        /*0034*/ 	.byte	0x00, 0xf0, 0x11, 0x00


	//----- nvinfo : EIATTR_KPARAM_INFO
	.align		4
.L_31:
        /*0038*/ 	.byte	0x04, 0x17
        /*003a*/ 	.short	(.L_33 - .L_32)
.L_32:
        /*003c*/ 	.word	0x00000000
        /*0040*/ 	.short	0x0007
        /*0042*/ 	.short	0x0034
        /*0044*/ 	.byte	0x00, 0xf0, 0x11, 0x00


	//----- nvinfo : EIATTR_KPARAM_INFO
	.align		4
.L_33:
        /*0048*/ 	.byte	0x04, 0x17
        /*004a*/ 	.short	(.L_35 - .L_34)
.L_34:
        /*004c*/ 	.word	0x00000000
        /*0050*/ 	.short	0x0006
        /*0052*/ 	.short	0x0030
        /*0054*/ 	.byte	0x00, 0xf0, 0x11, 0x00


	//----- nvinfo : EIATTR_KPARAM_INFO
	.align		4
.L_35:
        /*0058*/ 	.byte	0x04, 0x17
        /*005a*/ 	.short	(.L_37 - .L_36)
.L_36:
        /*005c*/ 	.word	0x00000000
        /*0060*/ 	.short	0x0005
        /*0062*/ 	.short	0x0028
        /*0064*/ 	.byte	0x00, 0xf5, 0x21, 0x00


	//----- nvinfo : EIATTR_KPARAM_INFO
	.align		4
.L_37:
        /*0068*/ 	.byte	0x04, 0x17
        /*006a*/ 	.short	(.L_39 - .L_38)
.L_38:
        /*006c*/ 	.word	0x00000000
        /*0070*/ 	.short	0x0004
        /*0072*/ 	.short	0x0020
        /*0074*/ 	.byte	0x00, 0xf5, 0x21, 0x00


	//----- nvinfo : EIATTR_KPARAM_INFO
	.align		4
.L_39:
        /*0078*/ 	.byte	0x04, 0x17
        /*007a*/ 	.short	(.L_41 - .L_40)
.L_40:
        /*007c*/ 	.word	0x00000000
        /*0080*/ 	.short	0x0003
        /*0082*/ 	.short	0x0018
        /*0084*/ 	.byte	0x00, 0xf5, 0x21, 0x00


	//----- nvinfo : EIATTR_KPARAM_INFO
	.align		4
.L_41:
        /*0088*/ 	.byte	0x04, 0x17
        /*008a*/ 	.short	(.L_43 - .L_42)
.L_42:
        /*008c*/ 	.word	0x00000000
        /*0090*/ 	.short	0x0002
        /*0092*/ 	.short	0x0010
        /*0094*/ 	.byte	0x00, 0xf5, 0x21, 0x00


	//----- nvinfo : EIATTR_KPARAM_INFO
	.align		4
.L_43:
        /*0098*/ 	.byte	0x04, 0x17
        /*009a*/ 	.short	(.L_45 - .L_44)
.L_44:
        /*009c*/ 	.word	0x00000000
        /*00a0*/ 	.short	0x0001
        /*00a2*/ 	.short	0x0008
        /*00a4*/ 	.byte	0x00, 0xf5, 0x21, 0x00


	//----- nvinfo : EIATTR_KPARAM_INFO
	.align		4
.L_45:
        /*00a8*/ 	.byte	0x04, 0x17
        /*00aa*/ 	.short	(.L_47 - .L_46)
.L_46:
        /*00ac*/ 	.word	0x00000000
        /*00b0*/ 	.short	0x0000
        /*00b2*/ 	.short	0x0000
        /*00b4*/ 	.byte	0x00, 0xf5, 0x21, 0x00


	//----- nvinfo : EIATTR_SPARSE_MMA_MASK
	.align		4
.L_47:
        /*00b8*/ 	.byte	0x03, 0x50
        /*00ba*/ 	.short	0x0000


	//----- nvinfo : EIATTR_MAXREG_COUNT
	.align		4
        /*00bc*/ 	.byte	0x03, 0x1b
        /*00be*/ 	.short	0x00ff


	//----- nvinfo : EIATTR_MERCURY_ISA_VERSION
	.align		4
        /*00c0*/ 	.byte	0x03, 0x5f
        /*00c2*/ 	.short	0x0101


	//----- nvinfo : EIATTR_VRC_CTA_INIT_COUNT
	.align		4
        /*00c4*/ 	.byte	0x02, 0x4a
	.zero		1
	.zero		1


	//----- nvinfo : EIATTR_EXIT_INSTR_OFFSETS
	.align		4
        /*00c8*/ 	.byte	0x04, 0x1c
        /*00ca*/ 	.short	(.L_49 - .L_48)


	//   ....[0]....
.L_48:
        /*00cc*/ 	.word	0x00000120


	//   ....[1]....
        /*00d0*/ 	.word	0x00000180


	//   ....[2]....
        /*00d4*/ 	.word	0x00000230


	//   ....[3]....
        /*00d8*/ 	.word	0x00001670


	//----- nvinfo : EIATTR_CRS_STACK_SIZE
	.align		4
.L_49:
        /*00dc*/ 	.byte	0x04, 0x1e
        /*00de*/ 	.short	(.L_51 - .L_50)
.L_50:
        /*00e0*/ 	.word	0x00000000


	//----- nvinfo : EIATTR_CBANK_PARAM_SIZE
	.align		4
.L_51:
        /*00e4*/ 	.byte	0x03, 0x19
        /*00e6*/ 	.short	0x0044


	//----- nvinfo : EIATTR_PARAM_CBANK
	.align		4
        /*00e8*/ 	.byte	0x04, 0x0a
        /*00ea*/ 	.short	(.L_53 - .L_52)
	.align		4
.L_52:
        /*00ec*/ 	.word	index@(.nv.constant0.generateTestSpaceGaussianWithSigmaKernel)
        /*00f0*/ 	.short	0x0380
        /*00f2*/ 	.short	0x0044


	//----- nvinfo : EIATTR_SW_WAR
	.align		4
.L_53:
        /*00f4*/ 	.byte	0x04, 0x36
        /*00f6*/ 	.short	(.L_55 - .L_54)
.L_54:
        /*00f8*/ 	.word	0x00000008
.L_55:


//--------------------- .nv.info.generateGaussianWithSigmaKernel --------------------------
	.section	.nv.info.generateGaussianWithSigmaKernel,"",@"SHT_CUDA_INFO"
	.sectionflags	@""
	.align	4


	//----- nvinfo : EIATTR_CUDA_API_VERSION
	.align		4
        /*0000*/ 	.byte	0x04, 0x37
        /*0002*/ 	.short	(.L_57 - .L_56)
.L_56:
        /*0004*/ 	.word	0x00000082


	//----- nvinfo : EIATTR_KPARAM_INFO
	.align		4
.L_57:
        /*0008*/ 	.byte	0x04, 0x17
        /*000a*/ 	.short	(.L_59 - .L_58)
.L_58:
        /*000c*/ 	.word	0x00000000
        /*0010*/ 	.short	0x000d
        /*0012*/ 	.short	0x0058
        /*0014*/ 	.byte	0x00, 0xf0, 0x11, 0x00


	//----- nvinfo : EIATTR_KPARAM_INFO
	.align		4
.L_59:
        /*0018*/ 	.byte	0x04, 0x17
        /*001a*/ 	.short	(.L_61 - .L_60)
.L_60:
        /*001c*/ 	.word	0x00000000
        /*0020*/ 	.short	0x000c
        /*0022*/ 	.short	0x0054
        /*0024*/ 	.byte	0x00, 0xf0, 0x11, 0x00


	//----- nvinfo : EIATTR_KPARAM_INFO
	.align		4
.L_61:
        /*0028*/ 	.byte	0x04, 0x17
        /*002a*/ 	.short	(.L_63 - .L_62)
.L_62:
        /*002c*/ 	.word	0x00000000
        /*0030*/ 	.short	0x000b
        /*0032*/ 	.short	0x0050
        /*0034*/ 	.byte	0x00, 0xf0, 0x11, 0x00


	//----- nvinfo : EIATTR_KPARAM_INFO
	.align		4
.L_63:
        /*0038*/ 	.byte	0x04, 0x17
        /*003a*/ 	.short	(.L_65 - .L_64)
.L_64:
        /*003c*/ 	.word	0x00000000
        /*0040*/ 	.short	0x000a
        /*0042*/ 	.short	0x004c
        /*0044*/ 	.byte	0x00, 0xf0, 0x11, 0x00


	//----- nvinfo : EIATTR_KPARAM_INFO
	.align		4
.L_65:
        /*0048*/ 	.byte	0x04, 0x17
        /*004a*/ 	.short	(.L_67 - .L_66)
.L_66:
        /*004c*/ 	.word	0x00000000
        /*0050*/ 	.short	0x0009
        /*0052*/ 	.short	0x0048
        /*0054*/ 	.byte	0x00, 0xf0, 0x11, 0x00


	//----- nvinfo : EIATTR_KPARAM_INFO
	.align		4
.L_67:
        /*0058*/ 	.byte	0x04, 0x17
        /*005a*/ 	.short	(.L_69 - .L_68)
.L_68:
        /*005c*/ 	.word	0x00000000
        /*0060*/ 	.short	0x0008
        /*0062*/ 	.short	0x0040
        /*0064*/ 	.byte	0x00, 0xf5, 0x21, 0x00


	//----- nvinfo : EIATTR_KPARAM_INFO
	.align		4
.L_69:
        /*0068*/ 	.byte	0x04, 0x17
        /*006a*/ 	.short	(.L_71 - .L_70)
.L_70:
        /*006c*/ 	.word	0x00000000
        /*0070*/ 	.short	0x0007
        /*0072*/ 	.short	0x0038
        /*0074*/ 	.byte	0x00, 0xf5, 0x21, 0x00


	//----- nvinfo : EIATTR_KPARAM_INFO
	.align		4
.L_71:
        /*0078*/ 	.byte	0x04, 0x17
        /*007a*/ 	.short	(.L_73 - .L_72)
.L_72:
        /*007c*/ 	.word	0x00000000
        /*0080*/ 	.short	0x0006
        /*0082*/ 	.short	0x0030
        /*0084*/ 	.byte	0x00, 0xf5, 0x21, 0x00


	//----- nvinfo : EIATTR_KPARAM_INFO
	.align		4
.L_73:
        /*0088*/ 	.byte	0x04, 0x17
        /*008a*/ 	.short	(.L_75 - .L_74)
.L_74:
        /*008c*/ 	.word	0x00000000
        /*0090*/ 	.short	0x0005
        /*0092*/ 	.short	0x0028
        /*0094*/ 	.byte	0x00, 0xf5, 0x21, 0x00


	//----- nvinfo : EIATTR_KPARAM_INFO
	.align		4
.L_75:
        /*0098*/ 	.byte	0x04, 0x17
        /*009a*/ 	.short	(.L_77 - .L_76)
.L_76:
        /*009c*/ 	.word	0x00000000
        /*00a0*/ 	.short	0x0004
        /*00a2*/ 	.short	0x0020
        /*00a4*/ 	.byte	0x00, 0xf5, 0x21, 0x00


	//----- nvinfo : EIATTR_KPARAM_INFO
	.align		4
.L_77:
        /*00a8*/ 	.byte	0x04, 0x17
        /*00aa*/ 	.short	(.L_79 - .L_78)
.L_78:
        /*00ac*/ 	.word	0x00000000
        /*00b0*/ 	.short	0x0003
        /*00b2*/ 	.short	0x0018
        /*00b4*/ 	.byte	0x00, 0xf5, 0x21, 0x00


	//----- nvinfo : EIATTR_KPARAM_INFO
	.align		4
.L_79:
        /*00b8*/ 	.byte	0x04, 0x17
        /*00ba*/ 	.short	(.L_81 - .L_80)
.L_80:
        /*00bc*/ 	.word	0x00000000
        /*00c0*/ 	.short	0x0002
        /*00c2*/ 	.short	0x0010
        /*00c4*/ 	.byte	0x00, 0xf5, 0x21, 0x00


	//----- nvinfo : EIATTR_KPARAM_INFO
	.align		4
.L_81:
        /*00c8*/ 	.byte	0x04, 0x17
        /*00ca*/ 	.short	(.L_83 - .L_82)
.L_82:
        /*00cc*/ 	.word	0x00000000
        /*00d0*/ 	.short	0x0001
        /*00d2*/ 	.short	0x0008
        /*00d4*/ 	.byte	0x00, 0xf5, 0x21, 0x00


	//----- nvinfo : EIATTR_KPARAM_INFO
	.align		4
.L_83:
        /*00d8*/ 	.byte	0x04, 0x17
        /*00da*/ 	.short	(.L_85 - .L_84)
.L_84:
        /*00dc*/ 	.word	0x00000000
        /*00e0*/ 	.short	0x0000
        /*00e2*/ 	.short	0x0000
        /*00e4*/ 	.byte	0x00, 0xf5, 0x21, 0x00


	//----- nvinfo : EIATTR_SPARSE_MMA_MASK
	.align		4
.L_85:
        /*00e8*/ 	.byte	0x03, 0x50
        /*00ea*/ 	.short	0x0000


	//----- nvinfo : EIATTR_MAXREG_COUNT
	.align		4
        /*00ec*/ 	.byte	0x03, 0x1b
        /*00ee*/ 	.short	0x00ff


	//----- nvinfo : EIATTR_MERCURY_ISA_VERSION
	.align		4
        /*00f0*/ 	.byte	0x03, 0x5f
        /*00f2*/ 	.short	0x0101


	//----- nvinfo : EIATTR_VRC_CTA_INIT_COUNT
	.align		4
        /*00f4*/ 	.byte	0x02, 0x4a
	.zero		1
	.zero		1


	//----- nvinfo : EIATTR_EXIT_INSTR_OFFSETS
	.align		4
        /*00f8*/ 	.byte	0x04, 0x1c
        /*00fa*/ 	.short	(.L_87 - .L_86)


	//   ....[0]....
.L_86:
        /*00fc*/ 	.word	0x00000120


	//   ....[1]....
        /*0100*/ 	.word	0x00000170


	//   ....[2]....
        /*0104*/ 	.word	0x000001c0


	//   ....[3]....
        /*0108*/ 	.word	0x00002660


	//----- nvinfo : EIATTR_CRS_STACK_SIZE
	.align		4
.L_87:
        /*010c*/ 	.byte	0x04, 0x1e
        /*010e*/ 	.short	(.L_89 - .L_88)
.L_88:
        /*0110*/ 	.word	0x00000000


	//----- nvinfo : EIATTR_CBANK_PARAM_SIZE
	.align		4
.L_89:
        /*0114*/ 	.byte	0x03, 0x19
        /*0116*/ 	.short	0x005c


	//----- nvinfo : EIATTR_PARAM_CBANK
	.align		4
        /*0118*/ 	.byte	0x04, 0x0a
        /*011a*/ 	.short	(.L_91 - .L_90)
	.align		4
.L_90:
        /*011c*/ 	.word	index@(.nv.constant0.generateGaussianWithSigmaKernel)
        /*0120*/ 	.short	0x0380
        /*0122*/ 	.short	0x005c


	//----- nvinfo : EIATTR_SW_WAR
	.align		4
.L_91:
        /*0124*/ 	.byte	0x04, 0x36
        /*0126*/ 	.short	(.L_93 - .L_92)
.L_92:
        /*0128*/ 	.word	0x00000008
.L_93:


//--------------------- .nv.info.generateGaussianKernel --------------------------
	.section	.nv.info.generateGaussianKernel,"",@"SHT_CUDA_INFO"
	.sectionflags	@""
	.align	4


	//----- nvinfo : EIATTR_CUDA_API_VERSION
	.align		4
        /*0000*/ 	.byte	0x04, 0x37
        /*0002*/ 	.short	(.L_95 - .L_94)
.L_94:
        /*0004*/ 	.word	0x00000082


	//----- nvinfo : EIATTR_KPARAM_INFO
	.align		4
.L_95:
        /*0008*/ 	.byte	0x04, 0x17
        /*000a*/ 	.short	(.L_97 - .L_96)
.L_96:
        /*000c*/ 	.word	0x00000000
        /*0010*/ 	.short	0x000c
        /*0012*/ 	.short	0x0050
        /*0014*/ 	.byte	0x00, 0xf0, 0x21, 0x00


	//----- nvinfo : EIATTR_KPARAM_INFO
	.align		4
.L_97:
        /*0018*/ 	.byte	0x04, 0x17
        /*001a*/ 	.short	(.L_99 - .L_98)
.L_98:
        /*001c*/ 	.word	0x00000000
        /*0020*/ 	.short	0x000b
        /*0022*/ 	.short	0x004c
        /*0024*/ 	.byte	0x00, 0xf0, 0x11, 0x00


	//----- nvinfo : EIATTR_KPARAM_INFO
	.align		4
.L_99:
        /*0028*/ 	.byte	0x04, 0x17
        /*002a*/ 	.short	(.L_101 - .L_100)
.L_100:
        /*002c*/ 	.word	0x00000000
        /*0030*/ 	.short	0x000a
        /*0032*/ 	.short	0x0048
        /*0034*/ 	.byte	0x00, 0xf0, 0x11, 0x00


	//----- nvinfo : EIATTR_KPARAM_INFO
	.align		4
.L_101:
        /*0038*/ 	.byte	0x04, 0x17
        /*003a*/ 	.short	(.L_103 - .L_102)
.L_102:
        /*003c*/ 	.word	0x00000000
        /*0040*/ 	.short	0x0009
        /*0042*/ 	.short	0x0044
        /*0044*/ 	.byte	0x00, 0xf0, 0x11, 0x00


	//----- nvinfo : EIATTR_KPARAM_INFO
	.align		4
.L_103:
        /*0048*/ 	.byte	0x04, 0x17
        /*004a*/ 	.short	(.L_105 - .L_104)
.L_104:
        /*004c*/ 	.word	0x00000000
        /*0050*/ 	.short	0x0008
        /*0052*/ 	.short	0x0040
        /*0054*/ 	.byte	0x00, 0xf0, 0x11, 0x00


	//----- nvinfo : EIATTR_KPARAM_INFO
	.align		4
.L_105:
        /*0058*/ 	.byte	0x04, 0x17
        /*005a*/ 	.short	(.L_107 - .L_106)
.L_106:
        /*005c*/ 	.word	0x00000000
        /*0060*/ 	.short	0x0007
        /*0062*/ 	.short	0x0038
        /*0064*/ 	.byte	0x00, 0xf5, 0x21, 0x00


	//----- nvinfo : EIATTR_KPARAM_INFO
	.align		4
.L_107:
        /*0068*/ 	.byte	0x04, 0x17
        /*006a*/ 	.short	(.L_109 - .L_108)
.L_108:
        /*006c*/ 	.word	0x00000000
        /*0070*/ 	.short	0x0006
        /*0072*/ 	.short	0x0030
        /*0074*/ 	.byte	0x00, 0xf5, 0x21, 0x00


	//----- nvinfo : EIATTR_KPARAM_INFO
	.align		4
.L_109:
        /*0078*/ 	.byte	0x04, 0x17
        /*007a*/ 	.short	(.L_111 - .L_110)
.L_110:
        /*007c*/ 	.word	0x00000000
        /*0080*/ 	.short	0x0005
        /*0082*/ 	.short	0x0028
        /*0084*/ 	.byte	0x00, 0xf5, 0x21, 0x00


	//----- nvinfo : EIATTR_KPARAM_INFO
	.align		4
.L_111:
        /*0088*/ 	.byte	0x04, 0x17
        /*008a*/ 	.short	(.L_113 - .L_112)
.L_112:
        /*008c*/ 	.word	0x00000000
        /*0090*/ 	.short	0x0004
        /*0092*/ 	.short	0x0020
        /*0094*/ 	.byte	0x00, 0xf5, 0x21, 0x00


	//----- nvinfo : EIATTR_KPARAM_INFO
	.align		4
.L_113:
        /*0098*/ 	.byte	0x04, 0x17
        /*009a*/ 	.short	(.L_115 - .L_114)
.L_114:
        /*009c*/ 	.word	0x00000000
        /*00a0*/ 	.short	0x0003
        /*00a2*/ 	.short	0x0018
        /*00a4*/ 	.byte	0x00, 0xf5, 0x21, 0x00


	//----- nvinfo : EIATTR_KPARAM_INFO
	.align		4
.L_115:
        /*00a8*/ 	.byte	0x04, 0x17
        /*00aa*/ 	.short	(.L_117 - .L_116)
.L_116:
        /*00ac*/ 	.word	0x00000000
        /*00b0*/ 	.short	0x0002
        /*00b2*/ 	.short	0x0010
        /*00b4*/ 	.byte	0x00, 0xf5, 0x21, 0x00


	//----- nvinfo : EIATTR_KPARAM_INFO
	.align		4
.L_117:
        /*00b8*/ 	.byte	0x04, 0x17
        /*00ba*/ 	.short	(.L_119 - .L_118)
.L_118:
        /*00bc*/ 	.word	0x00000000
        /*00c0*/ 	.short	0x0001
        /*00c2*/ 	.short	0x0008
        /*00c4*/ 	.byte	0x00, 0xf5, 0x21, 0x00


	//----- nvinfo : EIATTR_KPARAM_INFO
	.align		4
.L_119:
        /*00c8*/ 	.byte	0x04, 0x17
        /*00ca*/ 	.short	(.L_121 - .L_120)
.L_120:
        /*00cc*/ 	.word	0x00000000
        /*00d0*/ 	.short	0x0000
        /*00d2*/ 	.short	0x0000
        /*00d4*/ 	.byte	0x00, 0xf5, 0x21, 0x00


	//----- nvinfo : EIATTR_SPARSE_MMA_MASK
	.align		4
.L_121:
        /*00d8*/ 	.byte	0x03, 0x50
        /*00da*/ 	.short	0x0000


	//----- nvinfo : EIATTR_MAXREG_COUNT
	.align		4
        /*00dc*/ 	.byte	0x03, 0x1b
        /*00de*/ 	.short	0x00ff


	//----- nvinfo : EIATTR_MERCURY_ISA_VERSION
	.align		4
        /*00e0*/ 	.byte	0x03, 0x5f
        /*00e2*/ 	.short	0x0101


	//----- nvinfo : EIATTR_VRC_CTA_INIT_COUNT
	.align		4
        /*00e4*/ 	.byte	0x02, 0x4a
	.zero		1
	.zero		1


	//----- nvinfo : EIATTR_EXIT_INSTR_OFFSETS
	.align		4
        /*00e8*/ 	.byte	0x04, 0x1c
        /*00ea*/ 	.short	(.L_123 - .L_122)


	//   ....[0]....
.L_122:
        /*00ec*/ 	.word	0x000000c0


	//   ....[1]....
        /*00f0*/ 	.word	0x00000100


	//   ....[2]....
        /*00f4*/ 	.word	0x00000160


	//   ....[3]....
        /*00f8*/ 	.word	0x00002830


	//----- nvinfo : EIATTR_CRS_STACK_SIZE
	.align		4
.L_123:
        /*00fc*/ 	.byte	0x04, 0x1e
        /*00fe*/ 	.short	(.L_125 - .L_124)
.L_124:
        /*0100*/ 	.word	0x00000000


	//----- nvinfo : EIATTR_CBANK_PARAM_SIZE
	.align		4
.L_125:
        /*0104*/ 	.byte	0x03, 0x19
        /*0106*/ 	.short	0x0058


	//----- nvinfo : EIATTR_PARAM_CBANK
	.align		4
        /*0108*/ 	.byte	0x04, 0x0a
        /*010a*/ 	.short	(.L_127 - .L_126)
	.align		4
.L_126:
        /*010c*/ 	.word	index@(.nv.constant0.generateGaussianKernel)
        /*0110*/ 	.short	0x0380
        /*0112*/ 	.short	0x0058


	//----- nvinfo : EIATTR_SW_WAR
	.align		4
.L_127:
        /*0114*/ 	.byte	0x04, 0x36
        /*0116*/ 	.short	(.L_129 - .L_128)
.L_128:
        /*0118*/ 	.word	0x00000008
.L_129:


//--------------------- .nv.callgraph             --------------------------
	.section	.nv.callgraph,"",@"SHT_CUDA_CALLGRAPH"
	.align	4
	.sectionentsize	8
	.align		4
        /*0000*/ 	.word	0x00000000
	.align		4
        /*0004*/ 	.word	0xffffffff
	.align		4
        /*0008*/ 	.word	0x00000000
	.align		4
        /*000c*/ 	.word	0xfffffffe
	.align		4
        /*0010*/ 	.word	0x00000000
	.align		4
        /*0014*/ 	.word	0xfffffffd
	.align		4
        /*0018*/ 	.word	0x00000000
	.align		4
        /*001c*/ 	.word	0xfffffffc


//--------------------- .text.generateTestSpaceGaussianWithSigmaKernel --------------------------
	.section	.text.generateTestSpaceGaussianWithSigmaKernel,"ax",@progbits
	.align	128
        .global         generateTestSpaceGaussianWithSigmaKernel
        .type           generateTestSpaceGaussianWithSigmaKernel,@function
        .size           generateTestSpaceGaussianWithSigmaKernel,(.L_x_102 - generateTestSpaceGaussianWithSigmaKernel)
        .other          generateTestSpaceGaussianWithSigmaKernel,@"STO_CUDA_ENTRY STV_DEFAULT"
generateTestSpaceGaussianWithSigmaKernel:
.text.generateTestSpaceGaussianWithSigmaKernel:
[----:B------:R-:W-:Y:S01]  /*0000*/  LDC R1, c[0x0][0x37c] ;  /* 0x0000df00ff017b82 */ /* 0x000fe20000000800 */
[----:B------:R-:W0:Y:S07]  /*0010*/  S2R R2, SR_TID.X ;  /* 0x0000000000027919 */ /* 0x000e2e0000002100 */
[----:B------:R-:W1:Y:S01]  /*0020*/  LDC R5, c[0x0][0x364] ;  /* 0x0000d900ff057b82 */ /* 0x000e620000000800 */
[----:B------:R-:W2:Y:S01]  /*0030*/  LDCU.64 UR8, c[0x0][0x3b0] ;  /* 0x00007600ff0877ac */ /* 0x000ea20008000a00 */
[----:B------:R-:W1:Y:S01]  /*0040*/  S2R R0, SR_TID.Y ;  /* 0x0000000000007919 */ /* 0x000e620000002200 */
[----:B------:R-:W3:Y:S01]  /*0050*/  LDCU UR7, c[0x0][0x3b8] ;  /* 0x00007700ff0777ac */ /* 0x000ee20008000800 */
[----:B------:R-:W4:Y:S04]  /*0060*/  S2R R4, SR_TID.Z ;  /* 0x0000000000047919 */ /* 0x000f280000002300 */
[----:B------:R-:W0:Y:S08]  /*0070*/  S2UR UR5, SR_CTAID.X ;  /* 0x00000000000579c3 */ /* 0x000e300000002500 */
[----:B------:R-:W0:Y:S08]  /*0080*/  LDC R7, c[0x0][0x360] ;  /* 0x0000d800ff077b82 */ /* 0x000e300000000800 */
[----:B------:R-:W1:Y:S08]  /*0090*/  S2UR UR4, SR_CTAID.Y ;  /* 0x00000000000479c3 */ /* 0x000e700000002600 */
[----:B------:R-:W4:Y:S08]  /*00a0*/  S2UR UR6, SR_CTAID.Z ;  /* 0x00000000000679c3 */ /* 0x000f300000002700 */
[----:B------:R-:W4:Y:S01]  /*00b0*/  LDC R3, c[0x0][0x368] ;  /* 0x0000da00ff037b82 */ /* 0x000f220000000800 */
[----:B0-----:R-:W-:-:S05]  /*00c0*/  IMAD R7, R7, UR5, R2 ;  /* 0x0000000507077c24 */ /* 0x001fca000f8e0202 */
[----:B--2---:R-:W-:Y:S01]  /*00d0*/  ISETP.GE.AND P0, PT, R7, UR9, PT ;  /* 0x0000000907007c0c */ /* 0x004fe2000bf06270 */
[----:B-1----:R-:W-:-:S05]  /*00e0*/  IMAD R5, R5, UR4, R0 ;  /* 0x0000000405057c24 */ /* 0x002fca000f8e0200 */
[----:B------:R-:W-:Y:S01]  /*00f0*/  ISETP.GE.OR P0, PT, R5, UR8, P0 ;  /* 0x0000000805007c0c */ /* 0x000fe20008706670 */
[----:B----4-:R-:W-:-:S05]  /*0100*/  IMAD R0, R3, UR6, R4 ;  /* 0x0000000603007c24 */ /* 0x010fca000f8e0204 */
[----:B---3--:R-:W-:-:S13]  /*0110*/  ISETP.GE.OR P0, PT, R0, UR7, P0 ;  /* 0x0000000700007c0c */ /* 0x008fda0008706670 */
[----:B------:R-:W-:Y:S05]  /*0120*/  @P0 EXIT ;  /* 0x000000000000094d */ /* 0x000fea0003800000 */
[----:B------:R-:W0:Y:S01]  /*0130*/  LDC R6, c[0x0][0x3bc] ;  /* 0x0000ef00ff067b82 */ /* 0x000e220000000800 */
[----:B------:R-:W-:-:S04]  /*0140*/  IMAD R4, R0, UR8, R5 ;  /* 0x0000000800047c24 */ /* 0x000fc8000f8e0205 */
[----:B------:R-:W-:-:S03]  /*0150*/  IMAD R4, R4, UR9, R7 ;  /* 0x0000000904047c24 */ /* 0x000fc6000f8e0207 */
[----:B------:R-:W1:Y:S01]  /*0160*/  LDC.64 R2, c[0x0][0x398] ;  /* 0x0000e600ff027b82 */ /* 0x000e620000000a00 */
[----:B0-----:R-:W-:-:S13]  /*0170*/  ISETP.GE.AND P0, PT, R6, 0x1, PT ;  /* 0x000000010600780c */ /* 0x001fda0003f06270 */
[----:B-1----:R-:W-:Y:S05]  /*0180*/  @!P0 EXIT ;  /* 0x000000000000894d */ /* 0x002fea0003800000 */
[----:B------:R-:W0:Y:S01]  /*0190*/  LDCU.64 UR14, c[0x0][0x358] ;  /* 0x00006b00ff0e77ac */ /* 0x000e220008000a00 */
[----:B------:R-:W-:Y:S01]  /*01a0*/  IMAD.WIDE.U32 R2, R0, 0x8, R2 ;  /* 0x0000000800027825 */ /* 0x000fe200078e0002 */
[----:B------:R-:W1:Y:S01]  /*01b0*/  LDC.64 R18, c[0x0][0x390] ;  /* 0x0000e400ff127b82 */ /* 0x000e620000000a00 */
[----:B------:R-:W2:Y:S07]  /*01c0*/  LDCU UR4, c[0x0][0x3c0] ;  /* 0x00007800ff0477ac */ /* 0x000eae0008000800 */
[----:B------:R-:W3:Y:S01]  /*01d0*/  LDC.64 R16, c[0x0][0x388] ;  /* 0x0000e200ff107b82 */ /* 0x000ee20000000a00 */
[----:B0-----:R-:W5:Y:S01]  /*01e0*/  LDG.E.64 R2, desc[UR14][R2.64] ;  /* 0x0000000e02027981 */ /* 0x001f62000c1e1b00 */
[----:B--2---:R-:W-:-:S06]  /*01f0*/  UISETP.GE.AND UP0, UPT, UR4, 0x1, UPT ;  /* 0x000000010400788c */ /* 0x004fcc000bf06270 */
[----:B------:R-:W-:Y:S01]  /*0200*/  PLOP3.LUT P0, PT, PT, PT, UP0, 0x80, 0x8 ;  /* 0x000000000008781c */ /* 0x000fe20003f0f008 */
[----:B-1----:R-:W-:-:S04]  /*0210*/  IMAD.WIDE.U32 R18, R5, 0x8, R18 ;  /* 0x0000000805127825 */ /* 0x002fc800078e0012 */
[----:B---3--:R-:W-:-:S08]  /*0220*/  IMAD.WIDE R16, R7, 0x8, R16 ;  /* 0x0000000807107825 */ /* 0x008fd000078e0210 */
[----:B------:R-:W-:Y:S05]  /*0230*/  @!P0 EXIT ;  /* 0x000000000000894d */ /* 0x000fea0003800000 */
[----:B------:R-:W5:Y:S01]  /*0240*/  LDG.E.64 R18, desc[UR14][R18.64] ;  /* 0x0000000e12127981 */ /* 0x000f62000c1e1b00 */
[----:B------:R-:W0:Y:S03]  /*0250*/  LDCU.64 UR6, c[0x0][0x3a0] ;  /* 0x00007400ff0677ac */ /* 0x000e260008000a00 */
[----:B------:R-:W5:Y:S02]  /*0260*/  LDG.E.64 R16, desc[UR14][R16.64] ;  /* 0x0000000e10107981 */ /* 0x000f64000c1e1b00 */
[----:B-----5:R-:W-:Y:S01]  /*0270*/  DADD R14, R2, R2 ;  /* 0x00000000020e7229 */ /* 0x020fe20000000002 */
[----:B------:R-:W-:-:S07]  /*0280*/  ULOP3.LUT UR13, UR4, 0x7ffffffe, URZ, 0xc0, !UPT ;  /* 0x7ffffffe040d7892 */ /* 0x000fce000f8ec0ff */
[----:B------:R-:W-:Y:S01]  /*0290*/  DMUL R14, R2, R14 ;  /* 0x0000000e020e7228 */ /* 0x000fe20000000000 */
[----:B------:R-:W-:Y:S01]  /*02a0*/  IMAD R3, R6, UR4, RZ ;  /* 0x0000000406037c24 */ /* 0x000fe2000f8e02ff */
[----:B------:R-:W-:Y:S01]  /*02b0*/  UMOV UR4, URZ ;  /* 0x000000ff00047c82 */ /* 0x000fe20008000000 */
[----:B0-----:R-:W-:Y:S02]  /*02c0*/  UIADD3 UR5, UP0, UPT, UR6, 0x8, URZ ;  /* 0x0000000806057890 */ /* 0x001fe4000ff1e0ff */
[----:B------:R-:W-:Y:S02]  /*02d0*/  IMAD R2, R4, R3, RZ ;  /* 0x0000000304027224 */ /* 0x000fe400078e02ff */
[----:B------:R-:W-:Y:S02]  /*02e0*/  UIADD3.X UR6, UPT, UPT, URZ, UR7, URZ, UP0, !UPT ;  /* 0x00000007ff067290 */ /* 0x000fe400087fe4ff */
[----:B------:R-:W-:-:S12]  /*02f0*/  UIADD3 UR7, UPT, UPT, -UR13, URZ, URZ ;  /* 0x000000ff0d077290 */ /* 0x000fd8000fffe1ff */
.L_x_15:
[----:B0-----:R-:W0:Y:S01]  /*0300*/  LDCU UR12, c[0x0][0x3c0] ;  /* 0x00007800ff0c77ac */ /* 0x001e220008000800 */
[----:B------:R-:W-:Y:S01]  /*0310*/  CS2R R4, SRZ ;  /* 0x0000000000047805 */ /* 0x000fe2000001ff00 */
[----:B-1----:R-:W1:Y:S01]  /*0320*/  LDCU.64 UR8, c[0x0][0x3a8] ;  /* 0x00007500ff0877ac */ /* 0x002e620008000a00 */
[----:B------:R-:W2:Y:S01]  /*0330*/  LDCU UR16, c[0x0][0x3bc] ;  /* 0x00007780ff1077ac */ /* 0x000ea20008000800 */
[----:B0-----:R-:W-:Y:S02]  /*0340*/  UISETP.NE.AND UP1, UPT, UR12, 0x1, UPT ;  /* 0x000000010c00788c */ /* 0x001fe4000bf25270 */
[----:B-1----:R-:W-:Y:S02]  /*0350*/  UIMAD.WIDE.U32 UR10, UR4, 0x8, UR8 ;  /* 0x00000008040a78a5 */ /* 0x002fe4000f8e0008 */
[----:B------:R-:W-:-:S04]  /*0360*/  UIADD3 UR4, UPT, UPT, UR4, 0x1, URZ ;  /* 0x0000000104047890 */ /* 0x000fc8000fffe0ff */
[----:B--2---:R-:W-:Y:S01]  /*0370*/  UISETP.NE.AND UP0, UPT, UR4, UR16, UPT ;  /* 0x000000100400728c */ /* 0x004fe2000bf05270 */
[----:B------:R-:W-:Y:S10]  /*0380*/  BRA.U !UP1, `(.L_x_0) ;  /* 0x0000000d09207547 */ /* 0x000ff4000b800000 */
[----:B------:R-:W0:Y:S01]  /*0390*/  LDC.64 R12, c[0x0][0x380] ;  /* 0x0000e000ff0c7b82 */ /* 0x000e220000000a00 */
[----:B------:R-:W-:Y:S01]  /*03a0*/  UMOV UR8, UR5 ;  /* 0x0000000500087c82 */ /* 0x000fe20008000000 */
[----:B------:R-:W-:Y:S01]  /*03b0*/  UMOV UR9, UR6 ;  /* 0x0000000600097c82 */ /* 0x000fe20008000000 */
[----:B------:R-:W-:-:S05]  /*03c0*/  UMOV UR12, UR7 ;  /* 0x00000007000c7c82 */ /* 0x000fca0008000000 */
.L_x_9:
[----:B------:R-:W-:Y:S02]  /*03d0*/  IMAD.U32 R20, RZ, RZ, UR8 ;  /* 0x00000008ff147e24 */ /* 0x000fe4000f8e00ff */
[----:B------:R-:W-:Y:S02]  /*03e0*/  IMAD.U32 R21, RZ, RZ, UR9 ;  /* 0x00000009ff157e24 */ /* 0x000fe4000f8e00ff */
[----:B------:R-:W-:-:S03]  /*03f0*/  IMAD.U32 R22, RZ, RZ, UR10 ;  /* 0x0000000aff167e24 */ /* 0x000fc6000f8e00ff */
[----:B------:R-:W2:Y:S01]  /*0400*/  LDG.E.64 R6, desc[UR14][R20.64+-0x8] ;  /* 0xfffff80e14067981 */ /* 0x000ea2000c1e1b00 */
[----:B------:R-:W-:-:S05]  /*0410*/  IMAD.U32 R23, RZ, RZ, UR11 ;  /* 0x0000000bff177e24 */ /* 0x000fca000f8e00ff */
[----:B------:R-:W3:Y:S01]  /*0420*/  LDG.E.64 R4, desc[UR14][R22.64] ;  /* 0x0000000e16047981 */ /* 0x000ee2000c1e1b00 */
[----:B-1----:R-:W1:Y:S01]  /*0430*/  MUFU.RCP64H R9, R15 ;  /* 0x0000000f00097308 */ /* 0x002e620000001800 */
[----:B------:R-:W-:Y:S01]  /*0440*/  IMAD.MOV.U32 R8, RZ, RZ, 0x1 ;  /* 0x00000001ff087424 */ /* 0x000fe200078e00ff */
[----:B------:R-:W-:Y:S01]  /*0450*/  UIADD3 UR12, UPT, UPT, UR12, 0x2, URZ ;  /* 0x000000020c0c7890 */ /* 0x000fe2000fffe0ff */
[----:B------:R-:W-:Y:S03]  /*0460*/  BSSY.RECONVERGENT B0, `(.L_x_1) ;  /* 0x0000019000007945 */ /* 0x000fe60003800200 */
[----:B------:R-:W-:Y:S01]  /*0470*/  UISETP.NE.AND UP2, UPT, UR12, URZ, UPT ;  /* 0x000000ff0c00728c */ /* 0x000fe2000bf45270 */
[----:B-1----:R-:W-:-:S08]  /*0480*/  DFMA R10, -R14, R8, 1 ;  /* 0x3ff000000e0a742b */ /* 0x002fd00000000108 */
[----:B------:R-:W-:-:S08]  /*0490*/  DFMA R10, R10, R10, R10 ;  /* 0x0000000a0a0a722b */ /* 0x000fd0000000000a */
[----:B------:R-:W-:-:S08]  /*04a0*/  DFMA R10, R8, R10, R8 ;  /* 0x0000000a080a722b */ /* 0x000fd00000000008 */
[----:B------:R-:W-:-:S08]  /*04b0*/  DFMA R8, -R14, R10, 1 ;  /* 0x3ff000000e08742b */ /* 0x000fd0000000010a */
[----:B------:R-:W-:Y:S02]  /*04c0*/  DFMA R8, R10, R8, R10 ;  /* 0x000000080a08722b */ /* 0x000fe4000000000a */
[----:B--2---:R-:W-:Y:S02]  /*04d0*/  DADD R6, -R16, R6 ;  /* 0x0000000010067229 */ /* 0x004fe40000000106 */
[----:B---3--:R-:W-:-:S06]  /*04e0*/  DADD R4, -R18, R4 ;  /* 0x0000000012047229 */ /* 0x008fcc0000000104 */
[----:B------:R-:W-:-:S08]  /*04f0*/  DMUL R6, R6, R6 ;  /* 0x0000000606067228 */ /* 0x000fd00000000000 */
[----:B------:R-:W-:-:S08]  /*0500*/  DFMA R20, R4, R4, R6 ;  /* 0x000000040414722b */ /* 0x000fd00000000006 */
[----:B------:R-:W-:-:S08]  /*0510*/  DMUL R4, R20, -R8 ;  /* 0x8000000814047228 */ /* 0x000fd00000000000 */
[----:B------:R-:W-:-:S08]  /*0520*/  DFMA R6, -R14, R4, -R20 ;  /* 0x000000040e06722b */ /* 0x000fd00000000914 */
[----:B------:R-:W-:Y:S02]  /*0530*/  DFMA R4, R8, R6, R4 ;  /* 0x000000060804722b */ /* 0x000fe40000000004 */
[----:B------:R-:W-:-:S08]  /*0540*/  DADD R6, -RZ, -R20 ;  /* 0x00000000ff067229 */ /* 0x000fd00000000914 */
[----:B------:R-:W-:Y:S02]  /*0550*/  FFMA R0, RZ, R15, R5 ;  /* 0x0000000fff007223 */ /* 0x000fe40000000005 */
[----:B------:R-:W-:-:S03]  /*0560*/  FSETP.GEU.AND P1, PT, |R7|, 6.5827683646048100446e-37, PT ;  /* 0x036000000700780b */ /* 0x000fc60003f2e200 */
[----:B------:R-:W-:-:S13]  /*0570*/  FSETP.GT.AND P0, PT, |R0|, 1.469367938527859385e-39, PT ;  /* 0x001000000000780b */ /* 0x000fda0003f04200 */
[----:B------:R-:W-:Y:S05]  /*0580*/  @P0 BRA P1, `(.L_x_2) ;  /* 0x0000000000180947 */ /* 0x000fea0000800000 */
[----:B------:R-:W-:Y:S01]  /*0590*/  IMAD.MOV.U32 R4, RZ, RZ, R14 ;  /* 0x000000ffff047224 */ /* 0x000fe200078e000e */
[----:B------:R-:W-:Y:S02]  /*05a0*/  MOV R5, R15 ;  /* 0x0000000f00057202 */ /* 0x000fe40000000f00 */
[----:B------:R-:W-:-:S07]  /*05b0*/  MOV R0, 0x5d0 ;  /* 0x000005d000007802 */ /* 0x000fce0000000f00 */
[----:B0-----:R-:W-:Y:S05]  /*05c0*/  CALL.REL.NOINC `($__internal_0_$__cuda_sm20_div_rn_f64_full) ;  /* 0x00000010002c7944 */ /* 0x001fea0003c00000 */
[----:B------:R-:W-:Y:S02]  /*05d0*/  IMAD.MOV.U32 R4, RZ, RZ, R22 ;  /* 0x000000ffff047224 */ /* 0x000fe400078e0016 */
[----:B------:R-:W-:-:S07]  /*05e0*/  IMAD.MOV.U32 R5, RZ, RZ, R23 ;  /* 0x000000ffff057224 */ /* 0x000fce00078e0017 */
.L_x_2:
[----:B------:R-:W-:Y:S05]  /*05f0*/  BSYNC.RECONVERGENT B0 ;  /* 0x0000000000007941 */ /* 0x000fea0003800200 */
.L_x_1:
[----:B------:R-:W-:Y:S01]  /*0600*/  IMAD.MOV.U32 R6, RZ, RZ, 0x652b82fe ;  /* 0x652b82feff067424 */ /* 0x000fe200078e00ff */
[----:B------:R-:W-:Y:S01]  /*0610*/  UMOV UR16, 0xfefa39ef ;  /* 0xfefa39ef00107882 */ /* 0x000fe20000000000 */
[----:B------:R-:W-:Y:S01]  /*0620*/  IMAD.MOV.U32 R7, RZ, RZ, 0x3ff71547 ;  /* 0x3ff71547ff077424 */ /* 0x000fe200078e00ff */
[----:B------:R-:W-:Y:S01]  /*0630*/  UMOV UR17, 0x3fe62e42 ;  /* 0x3fe62e4200117882 */ /* 0x000fe20000000000 */
[----:B------:R-:W-:Y:S01]  /*0640*/  FSETP.GEU.AND P0, PT, |R5|, 4.1917929649353027344, PT ;  /* 0x4086232b0500780b */ /* 0x000fe20003f0e200 */
[----:B------:R-:W-:Y:S03]  /*0650*/  BSSY.RECONVERGENT B0, `(.L_x_3) ;  /* 0x0000038000007945 */ /* 0x000fe60003800200 */
[----:B------:R-:W-:-:S08]  /*0660*/  DFMA R6, R4, R6, 6.75539944105574400000e+15 ;  /* 0x433800000406742b */ /* 0x000fd00000000006 */
[----:B------:R-:W-:-:S08]  /*0670*/  DADD R8, R6, -6.75539944105574400000e+15 ;  /* 0xc338000006087429 */ /* 0x000fd00000000000 */
[----:B------:R-:W-:Y:S01]  /*0680*/  DFMA R10, R8, -UR16, R4 ;  /* 0x80000010080a7c2b */ /* 0x000fe20008000004 */
[----:B------:R-:W-:Y:S01]  /*0690*/  UMOV UR16, 0x3b39803f ;  /* 0x3b39803f00107882 */ /* 0x000fe20000000000 */
[----:B------:R-:W-:-:S06]  /*06a0*/  UMOV UR17, 0x3c7abc9e ;  /* 0x3c7abc9e00117882 */ /* 0x000fcc0000000000 */
[----:B------:R-:W-:Y:S01]  /*06b0*/  DFMA R8, R8, -UR16, R10 ;  /* 0x8000001008087c2b */ /* 0x000fe2000800000a */
[----:B------:R-:W-:Y:S01]  /*06c0*/  UMOV UR16, 0x69ce2bdf ;  /* 0x69ce2bdf00107882 */ /* 0x000fe20000000000 */
[----:B------:R-:W-:Y:S01]  /*06d0*/  IMAD.MOV.U32 R10, RZ, RZ, -0x35dec16 ;  /* 0xfca213eaff0a7424 */ /* 0x000fe200078e00ff */
[----:B------:R-:W-:Y:S01]  /*06e0*/  UMOV UR17, 0x3e5ade15 ;  /* 0x3e5ade1500117882 */ /* 0x000fe20000000000 */
[----:B------:R-:W-:-:S06]  /*06f0*/  IMAD.MOV.U32 R11, RZ, RZ, 0x3e928af3 ;  /* 0x3e928af3ff0b7424 */ /* 0x000fcc00078e00ff */
[----:B------:R-:W-:Y:S01]  /*0700*/  DFMA R10, R8, UR16, R10 ;  /* 0x00000010080a7c2b */ /* 0x000fe2000800000a */
[----:B------:R-:W-:Y:S01]  /*0710*/  UMOV UR16, 0x62401315 ;  /* 0x6240131500107882 */ /* 0x000fe20000000000 */
[----:B------:R-:W-:-:S06]  /*0720*/  UMOV UR17, 0x3ec71dee ;  /* 0x3ec71dee00117882 */ /* 0x000fcc0000000000 */
[----:B------:R-:W-:Y:S01]  /*0730*/  DFMA R10, R8, R10, UR16 ;  /* 0x00000010080a7e2b */ /* 0x000fe2000800000a */
        /* <DEDUP_REMOVED lines=20> */
[----:B------:R-:W-:-:S08]  /*0880*/  DFMA R10, R8, R10, UR16 ;  /* 0x00000010080a7e2b */ /* 0x000fd0000800000a */
[----:B------:R-:W-:-:S08]  /*0890*/  DFMA R10, R8, R10, 1 ;  /* 0x3ff00000080a742b */ /* 0x000fd0000000000a */
[----:B------:R-:W-:Y:S01]  /*08a0*/  DFMA R22, R8, R10, 1 ;  /* 0x3ff000000816742b */ /* 0x000fe2000000000a */
[----:B------:R-:W-:Y:S02]  /*08b0*/  IMAD.U32 R8, RZ, RZ, UR8 ;  /* 0x00000008ff087e24 */ /* 0x000fe4000f8e00ff */
[----:B------:R-:W-:Y:S02]  /*08c0*/  IMAD.U32 R9, RZ, RZ, UR9 ;  /* 0x00000009ff097e24 */ /* 0x000fe4000f8e00ff */
[----:B0-----:R-:W-:-:S05]  /*08d0*/  IMAD.WIDE R10, R2, 0x8, R12 ;  /* 0x00000008020a7825 */ /* 0x001fca00078e020c */
[----:B------:R-:W-:Y:S01]  /*08e0*/  LEA R21, R6, R23, 0x14 ;  /* 0x0000001706157211 */ /* 0x000fe200078ea0ff */
[----:B------:R-:W-:Y:S01]  /*08f0*/  IMAD.MOV.U32 R20, RZ, RZ, R22 ;  /* 0x000000ffff147224 */ /* 0x000fe200078e0016 */
[----:B------:R-:W-:Y:S06]  /*0900*/  @!P0 BRA `(.L_x_4) ;  /* 0x0000000000308947 */ /* 0x000fec0003800000 */
[----:B------:R-:W-:Y:S01]  /*0910*/  FSETP.GEU.AND P1, PT, |R5|, 4.2275390625, PT ;  /* 0x408748000500780b */ /* 0x000fe20003f2e200 */
[C---:B------:R-:W-:Y:S02]  /*0920*/  DADD R20, R4.reuse, +INF ;  /* 0x7ff0000004147429 */ /* 0x040fe40000000000 */
[----:B------:R-:W-:-:S08]  /*0930*/  DSETP.GEU.AND P0, PT, R4, RZ, PT ;  /* 0x000000ff0400722a */ /* 0x000fd00003f0e000 */
[----:B------:R-:W-:Y:S02]  /*0940*/  FSEL R20, R20, RZ, P0 ;  /* 0x000000ff14147208 */ /* 0x000fe40000000000 */
[----:B------:R-:W-:Y:S02]  /*0950*/  @!P1 LEA.HI R0, R6, R6, RZ, 0x1 ;  /* 0x0000000606009211 */ /* 0x000fe400078f08ff */
[----:B------:R-:W-:Y:S02]  /*0960*/  FSEL R21, R21, RZ, P0 ;  /* 0x000000ff15157208 */ /* 0x000fe40000000000 */
[----:B------:R-:W-:-:S05]  /*0970*/  @!P1 SHF.R.S32.HI R3, RZ, 0x1, R0 ;  /* 0x00000001ff039819 */ /* 0x000fca0000011400 */
[----:B------:R-:W-:Y:S02]  /*0980*/  @!P1 IMAD.IADD R4, R6, 0x1, -R3 ;  /* 0x0000000106049824 */ /* 0x000fe400078e0a03 */
[----:B------:R-:W-:-:S03]  /*0990*/  @!P1 IMAD R23, R3, 0x100000, R23 ;  /* 0x0010000003179824 */ /* 0x000fc600078e0217 */
[----:B------:R-:W-:Y:S01]  /*09a0*/  @!P1 LEA R5, R4, 0x3ff00000, 0x14 ;  /* 0x3ff0000004059811 */ /* 0x000fe200078ea0ff */
[----:B------:R-:W-:-:S06]  /*09b0*/  @!P1 IMAD.MOV.U32 R4, RZ, RZ, RZ ;  /* 0x000000ffff049224 */ /* 0x000fcc00078e00ff */
[----:B------:R-:W-:-:S11]  /*09c0*/  @!P1 DMUL R20, R22, R4 ;  /* 0x0000000416149228 */ /* 0x000fd60000000000 */
.L_x_4:
[----:B------:R-:W-:Y:S05]  /*09d0*/  BSYNC.RECONVERGENT B0 ;  /* 0x0000000000007941 */ /* 0x000fea0003800200 */
.L_x_3:
[----:B------:R0:W-:Y:S01]  /*09e0*/  STG.E.64 desc[UR14][R10.64], R20 ;  /* 0x000000140a007986 */ /* 0x0001e2000c101b0e */
[----:B------:R-:W-:-:S03]  /*09f0*/  MOV R26, UR10 ;  /* 0x0000000a001a7c02 */ /* 0x000fc60008000f00 */
[----:B------:R-:W2:Y:S01]  /*0a00*/  LDG.E.64 R8, desc[UR14][R8.64] ;  /* 0x0000000e08087981 */ /* 0x000ea2000c1e1b00 */
[----:B------:R-:W-:-:S05]  /*0a10*/  IMAD.U32 R27, RZ, RZ, UR11 ;  /* 0x0000000bff1b7e24 */ /* 0x000fca000f8e00ff */
[----:B------:R-:W3:Y:S01]  /*0a20*/  LDG.E.64 R4, desc[UR14][R26.64] ;  /* 0x0000000e1a047981 */ /* 0x000ee2000c1e1b00 */
[----:B------:R-:W1:Y:S01]  /*0a30*/  MUFU.RCP64H R7, R15 ;  /* 0x0000000f00077308 */ /* 0x000e620000001800 */
[----:B------:R-:W-:Y:S01]  /*0a40*/  IMAD.MOV.U32 R6, RZ, RZ, 0x1 ;  /* 0x00000001ff067424 */ /* 0x000fe200078e00ff */
[----:B------:R-:W-:Y:S05]  /*0a50*/  BSSY.RECONVERGENT B0, `(.L_x_5) ;  /* 0x0000018000007945 */ /* 0x000fea0003800200 */
        /* <DEDUP_REMOVED lines=16> */
[----:B0-----:R-:W-:Y:S05]  /*0b60*/  @P0 BRA P1, `(.L_x_6) ;  /* 0x0000000000180947 */ /* 0x001fea0000800000 */
[----:B------:R-:W-:Y:S01]  /*0b70*/  IMAD.MOV.U32 R4, RZ, RZ, R14 ;  /* 0x000000ffff047224 */ /* 0x000fe200078e000e */
[----:B------:R-:W-:Y:S01]  /*0b80*/  MOV R0, 0xbb0 ;  /* 0x00000bb000007802 */ /* 0x000fe20000000f00 */
[----:B------:R-:W-:-:S07]  /*0b90*/  IMAD.MOV.U32 R5, RZ, RZ, R15 ;  /* 0x000000ffff057224 */ /* 0x000fce00078e000f */
[----:B------:R-:W-:Y:S05]  /*0ba0*/  CALL.REL.NOINC `($__internal_0_$__cuda_sm20_div_rn_f64_full) ;  /* 0x0000000800b47944 */ /* 0x000fea0003c00000 */
[----:B------:R-:W-:Y:S02]  /*0bb0*/  IMAD.MOV.U32 R4, RZ, RZ, R22 ;  /* 0x000000ffff047224 */ /* 0x000fe400078e0016 */
[----:B------:R-:W-:-:S07]  /*0bc0*/  IMAD.MOV.U32 R5, RZ, RZ, R23 ;  /* 0x000000ffff057224 */ /* 0x000fce00078e0017 */
.L_x_6:
[----:B------:R-:W-:Y:S05]  /*0bd0*/  BSYNC.RECONVERGENT B0 ;  /* 0x0000000000007941 */ /* 0x000fea0003800200 */
.L_x_5:
[----:B------:R-:W-:Y:S01]  /*0be0*/  MOV R6, 0x652b82fe ;  /* 0x652b82fe00067802 */ /* 0x000fe20000000f00 */
[----:B------:R-:W-:Y:S01]  /*0bf0*/  IMAD.MOV.U32 R7, RZ, RZ, 0x3ff71547 ;  /* 0x3ff71547ff077424 */ /* 0x000fe200078e00ff */
[----:B------:R-:W-:Y:S01]  /*0c00*/  UMOV UR16, 0xfefa39ef ;  /* 0xfefa39ef00107882 */ /* 0x000fe20000000000 */
[----:B------:R-:W-:Y:S01]  /*0c10*/  UMOV UR17, 0x3fe62e42 ;  /* 0x3fe62e4200117882 */ /* 0x000fe20000000000 */
[----:B------:R-:W-:Y:S01]  /*0c20*/  FSETP.GEU.AND P0, PT, |R5|, 4.1917929649353027344, PT ;  /* 0x4086232b0500780b */ /* 0x000fe20003f0e200 */
[----:B------:R-:W-:Y:S02]  /*0c30*/  BSSY.RECONVERGENT B0, `(.L_x_7) ;  /* 0x0000036000007945 */ /* 0x000fe40003800200 */
        /* <DEDUP_REMOVED lines=36> */
[----:B------:R-:W-:-:S10]  /*0e80*/  DFMA R20, R8, R20, 1 ;  /* 0x3ff000000814742b */ /* 0x000fd40000000014 */
[----:B------:R-:W-:Y:S02]  /*0e90*/  IMAD R9, R6, 0x100000, R21 ;  /* 0x0010000006097824 */ /* 0x000fe400078e0215 */
[----:B------:R-:W-:Y:S01]  /*0ea0*/  IMAD.MOV.U32 R8, RZ, RZ, R20 ;  /* 0x000000ffff087224 */ /* 0x000fe200078e0014 */
[----:B------:R-:W-:Y:S06]  /*0eb0*/  @!P0 BRA `(.L_x_8) ;  /* 0x0000000000348947 */ /* 0x000fec0003800000 */
[----:B------:R-:W-:Y:S01]  /*0ec0*/  FSETP.GEU.AND P1, PT, |R5|, 4.2275390625, PT ;  /* 0x408748000500780b */ /* 0x000fe20003f2e200 */
[C---:B------:R-:W-:Y:S02]  /*0ed0*/  DADD R8, R4.reuse, +INF ;  /* 0x7ff0000004087429 */ /* 0x040fe40000000000 */
[----:B------:R-:W-:-:S08]  /*0ee0*/  DSETP.GEU.AND P0, PT, R4, RZ, PT ;  /* 0x000000ff0400722a */ /* 0x000fd00003f0e000 */
[----:B------:R-:W-:Y:S02]  /*0ef0*/  FSEL R8, R8, RZ, P0 ;  /* 0x000000ff08087208 */ /* 0x000fe40000000000 */
[----:B------:R-:W-:Y:S01]  /*0f00*/  @!P1 LEA.HI R0, R6, R6, RZ, 0x1 ;  /* 0x0000000606009211 */ /* 0x000fe200078f08ff */
[----:B------:R-:W-:Y:S01]  /*0f10*/  @!P1 IMAD.MOV.U32 R4, RZ, RZ, R20 ;  /* 0x000000ffff049224 */ /* 0x000fe200078e0014 */
[----:B------:R-:W-:Y:S02]  /*0f20*/  FSEL R9, R9, RZ, P0 ;  /* 0x000000ff09097208 */ /* 0x000fe40000000000 */
[----:B------:R-:W-:-:S05]  /*0f30*/  @!P1 SHF.R.S32.HI R5, RZ, 0x1, R0 ;  /* 0x00000001ff059819 */ /* 0x000fca0000011400 */
[----:B------:R-:W-:Y:S01]  /*0f40*/  @!P1 IMAD.IADD R6, R6, 0x1, -R5 ;  /* 0x0000000106069824 */ /* 0x000fe200078e0a05 */
[----:B------:R-:W-:-:S04]  /*0f50*/  @!P1 LEA R5, R5, R21, 0x14 ;  /* 0x0000001505059211 */ /* 0x000fc800078ea0ff */
[----:B------:R-:W-:Y:S01]  /*0f60*/  @!P1 LEA R7, R6, 0x3ff00000, 0x14 ;  /* 0x3ff0000006079811 */ /* 0x000fe200078ea0ff */
[----:B------:R-:W-:-:S06]  /*0f70*/  @!P1 IMAD.MOV.U32 R6, RZ, RZ, RZ ;  /* 0x000000ffff069224 */ /* 0x000fcc00078e00ff */
[----:B------:R-:W-:-:S11]  /*0f80*/  @!P1 DMUL R8, R4, R6 ;  /* 0x0000000604089228 */ /* 0x000fd60000000000 */
.L_x_8:
[----:B------:R-:W-:Y:S05]  /*0f90*/  BSYNC.RECONVERGENT B0 ;  /* 0x0000000000007941 */ /* 0x000fea0003800200 */
.L_x_7:
[----:B------:R1:W-:Y:S01]  /*0fa0*/  STG.E.64 desc[UR14][R10.64+0x8], R8 ;  /* 0x000008080a007986 */ /* 0x0003e2000c101b0e */
[----:B------:R-:W-:Y:S01]  /*0fb0*/  UIADD3 UR8, UP1, UPT, UR8, 0x10, URZ ;  /* 0x0000001008087890 */ /* 0x000fe2000ff3e0ff */
[----:B------:R-:W-:-:S03]  /*0fc0*/  VIADD R2, R2, 0x2 ;  /* 0x0000000202027836 */ /* 0x000fc60000000000 */
[----:B------:R-:W-:Y:S01]  /*0fd0*/  UIADD3.X UR9, UPT, UPT, URZ, UR9, URZ, UP1, !UPT ;  /* 0x00000009ff097290 */ /* 0x000fe20008ffe4ff */
[----:B------:R-:W-:Y:S11]  /*0fe0*/  BRA.U UP2, `(.L_x_9) ;  /* 0xfffffff102f87547 */ /* 0x000ff6000b83ffff */
[----:B------:R-:W-:Y:S02]  /*0ff0*/  IMAD.U32 R4, RZ, RZ, UR13 ;  /* 0x0000000dff047e24 */ /* 0x000fe4000f8e00ff */
[----:B------:R-:W-:-:S07]  /*1000*/  IMAD.MOV.U32 R5, RZ, RZ, RZ ;  /* 0x000000ffff057224 */ /* 0x000fce00078e00ff */
.L_x_0:
[----:B------:R-:W0:Y:S02]  /*1010*/  LDCU UR8, c[0x0][0x3c0] ;  /* 0x00007800ff0877ac */ /* 0x000e240008000800 */
[----:B0-----:R-:W-:-:S09]  /*1020*/  ULOP3.LUT UP1, URZ, UR8, 0x1, URZ, 0xc0, !UPT ;  /* 0x0000000108ff7892 */ /* 0x001fd2000f82c0ff */
[----:B------:R-:W-:Y:S05]  /*1030*/  BRA.U !UP1, `(.L_x_10) ;  /* 0x0000000509887547 */ /* 0x000fea000b800000 */
[----:B-1----:R-:W0:Y:S01]  /*1040*/  LDC.64 R8, c[0x0][0x3a0] ;  /* 0x0000e800ff087b82 */ /* 0x002e220000000a00 */
[----:B------:R-:W-:Y:S01]  /*1050*/  IMAD.U32 R20, RZ, RZ, UR10 ;  /* 0x0000000aff147e24 */ /* 0x000fe2000f8e00ff */
[----:B------:R-:W-:Y:S02]  /*1060*/  MOV R21, UR11 ;  /* 0x0000000b00157c02 */ /* 0x000fe40008000f00 */
[----:B0-----:R-:W-:-:S04]  /*1070*/  LEA R8, P0, R4, R8, 0x3 ;  /* 0x0000000804087211 */ /* 0x001fc800078018ff */
[----:B------:R-:W-:Y:S02]  /*1080*/  LEA.HI.X R9, R4, R9, R5, 0x3, P0 ;  /* 0x0000000904097211 */ /* 0x000fe400000f1c05 */
[----:B------:R-:W2:Y:S04]  /*1090*/  LDG.E.64 R4, desc[UR14][R20.64] ;  /* 0x0000000e14047981 */ /* 0x000ea8000c1e1b00 */
[----:B------:R-:W3:Y:S01]  /*10a0*/  LDG.E.64 R6, desc[UR14][R8.64] ;  /* 0x0000000e08067981 */ /* 0x000ee2000c1e1b00 */
[----:B------:R-:W0:Y:S01]  /*10b0*/  MUFU.RCP64H R11, R15 ;  /* 0x0000000f000b7308 */ /* 0x000e220000001800 */
[----:B------:R-:W-:-:S06]  /*10c0*/  IMAD.MOV.U32 R10, RZ, RZ, 0x1 ;  /* 0x00000001ff0a7424 */ /* 0x000fcc00078e00ff */
[----:B0-----:R-:W-:-:S08]  /*10d0*/  DFMA R12, -R14, R10, 1 ;  /* 0x3ff000000e0c742b */ /* 0x001fd0000000010a */
[----:B------:R-:W-:-:S08]  /*10e0*/  DFMA R12, R12, R12, R12 ;  /* 0x0000000c0c0c722b */ /* 0x000fd0000000000c */
[----:B------:R-:W-:-:S08]  /*10f0*/  DFMA R12, R10, R12, R10 ;  /* 0x0000000c0a0c722b */ /* 0x000fd0000000000a */
[----:B------:R-:W-:-:S08]  /*1100*/  DFMA R10, -R14, R12, 1 ;  /* 0x3ff000000e0a742b */ /* 0x000fd0000000010c */
[----:B------:R-:W-:Y:S01]  /*1110*/  DFMA R10, R12, R10, R12 ;  /* 0x0000000a0c0a722b */ /* 0x000fe2000000000c */
[----:B------:R-:W-:Y:S01]  /*1120*/  BSSY.RECONVERGENT B0, `(.L_x_11) ;  /* 0x0000013000007945 */ /* 0x000fe20003800200 */
[----:B---3--:R-:W-:Y:S02]  /*1130*/  DADD R6, -R16, R6 ;  /* 0x0000000010067229 */ /* 0x008fe40000000106 */
[----:B--2---:R-:W-:-:S06]  /*1140*/  DADD R4, -R18, R4 ;  /* 0x0000000012047229 */ /* 0x004fcc0000000104 */
        /* <DEDUP_REMOVED lines=11> */
[----:B------:R-:W-:Y:S01]  /*1200*/  MOV R0, 0x1230 ;  /* 0x0000123000007802 */ /* 0x000fe20000000f00 */
[----:B------:R-:W-:-:S07]  /*1210*/  IMAD.MOV.U32 R5, RZ, RZ, R15 ;  /* 0x000000ffff057224 */ /* 0x000fce00078e000f */
[----:B------:R-:W-:Y:S05]  /*1220*/  CALL.REL.NOINC `($__internal_0_$__cuda_sm20_div_rn_f64_full) ;  /* 0x0000000400147944 */ /* 0x000fea0003c00000 */
[----:B------:R-:W-:Y:S02]  /*1230*/  IMAD.MOV.U32 R4, RZ, RZ, R22 ;  /* 0x000000ffff047224 */ /* 0x000fe400078e0016 */
[----:B------:R-:W-:-:S07]  /*1240*/  IMAD.MOV.U32 R5, RZ, RZ, R23 ;  /* 0x000000ffff057224 */ /* 0x000fce00078e0017 */
.L_x_12:
[----:B------:R-:W-:Y:S05]  /*1250*/  BSYNC.RECONVERGENT B0 ;  /* 0x0000000000007941 */ /* 0x000fea0003800200 */
.L_x_11:
[----:B------:R-:W-:Y:S01]  /*1260*/  IMAD.MOV.U32 R6, RZ, RZ, 0x652b82fe ;  /* 0x652b82feff067424 */ /* 0x000fe200078e00ff */
[----:B------:R-:W-:Y:S01]  /*1270*/  MOV R7, 0x3ff71547 ;  /* 0x3ff7154700077802 */ /* 0x000fe20000000f00 */
[----:B------:R-:W-:Y:S01]  /*1280*/  UMOV UR8, 0xfefa39ef ;  /* 0xfefa39ef00087882 */ /* 0x000fe20000000000 */
[----:B------:R-:W-:Y:S01]  /*1290*/  UMOV UR9, 0x3fe62e42 ;  /* 0x3fe62e4200097882 */ /* 0x000fe20000000000 */
[----:B------:R-:W0:Y:S01]  /*12a0*/  LDC.64 R20, c[0x0][0x380] ;  /* 0x0000e000ff147b82 */ /* 0x000e220000000a00 */
[----:B------:R-:W-:Y:S01]  /*12b0*/  FSETP.GEU.AND P0, PT, |R5|, 4.1917929649353027344, PT ;  /* 0x4086232b0500780b */ /* 0x000fe20003f0e200 */
[----:B------:R-:W-:Y:S01]  /*12c0*/  BSSY.RECONVERGENT B0, `(.L_x_13) ;  /* 0x0000037000007945 */ /* 0x000fe20003800200 */
        /* <DEDUP_REMOVED lines=37> */
[----:B0-----:R-:W-:-:S09]  /*1520*/  IMAD.WIDE R8, R2, 0x8, R20 ;  /* 0x0000000802087825 */ /* 0x001fd200078e0214 */
        /* <DEDUP_REMOVED lines=16> */
.L_x_14:
[----:B------:R-:W-:Y:S05]  /*1630*/  BSYNC.RECONVERGENT B0 ;  /* 0x0000000000007941 */ /* 0x000fea0003800200 */
.L_x_13:
[----:B------:R0:W-:Y:S01]  /*1640*/  STG.E.64 desc[UR14][R8.64], R10 ;  /* 0x0000000a08007986 */ /* 0x0001e2000c101b0e */
[----:B------:R-:W-:-:S07]  /*1650*/  VIADD R2, R2, 0x1 ;  /* 0x0000000102027836 */ /* 0x000fce0000000000 */
.L_x_10:
[----:B------:R-:W-:Y:S05]  /*1660*/  BRA.U UP0, `(.L_x_15) ;  /* 0xffffffed00247547 */ /* 0x000fea000b83ffff */
[----:B------:R-:W-:Y:S05]  /*1670*/  EXIT ;  /* 0x000000000000794d */ /* 0x000fea0003800000 */
        .weak           $__internal_0_$__cuda_sm20_div_rn_f64_full
        .type           $__internal_0_$__cuda_sm20_div_rn_f64_full,@function
        .size           $__internal_0_$__cuda_sm20_div_rn_f64_full,(.L_x_102 - $__internal_0_$__cuda_sm20_div_rn_f64_full)
$__internal_0_$__cuda_sm20_div_rn_f64_full:
[----:B------:R-:W-:Y:S01]  /*1680*/  IMAD.MOV.U32 R9, RZ, RZ, R7 ;  /* 0x000000ffff097224 */ /* 0x000fe200078e0007 */
[C---:B------:R-:W-:Y:S01]  /*1690*/  FSETP.GEU.AND P0, PT, |R5|.reuse, 1.469367938527859385e-39, PT ;  /* 0x001000000500780b */ /* 0x040fe20003f0e200 */
[----:B------:R-:W-:Y:S01]  /*16a0*/  IMAD.MOV.U32 R8, RZ, RZ, R6 ;  /* 0x000000ffff087224 */ /* 0x000fe200078e0006 */
[----:B------:R-:W-:Y:S01]  /*16b0*/  LOP3.LUT R6, R5, 0x800fffff, RZ, 0xc0, !PT ;  /* 0x800fffff05067812 */ /* 0x000fe200078ec0ff */
[----:B------:R-:W-:Y:S01]  /*16c0*/  IMAD.MOV.U32 R28, RZ, RZ, 0x1ca00000 ;  /* 0x1ca00000ff1c7424 */ /* 0x000fe200078e00ff */
[C---:B------:R-:W-:Y:S01]  /*16d0*/  FSETP.GEU.AND P2, PT, |R9|.reuse, 1.469367938527859385e-39, PT ;  /* 0x001000000900780b */ /* 0x040fe20003f4e200 */
[----:B------:R-:W-:Y:S01]  /*16e0*/  IMAD.MOV.U32 R22, RZ, RZ, 0x1 ;  /* 0x00000001ff167424 */ /* 0x000fe200078e00ff */
[----:B------:R-:W-:Y:S01]  /*16f0*/  LOP3.LUT R7, R6, 0x3ff00000, RZ, 0xfc, !PT ;  /* 0x3ff0000006077812 */ /* 0x000fe200078efcff */
[----:B------:R-:W-:Y:S01]  /*1700*/  BSSY.RECONVERGENT B1, `(.L_x_16) ;  /* 0x0000051000017945 */ /* 0x000fe20003800200 */
[----:B------:R-:W-:Y:S02]  /*1710*/  MOV R6, R4 ;  /* 0x0000000400067202 */ /* 0x000fe40000000f00 */
[----:B------:R-:W-:-:S02]  /*1720*/  LOP3.LUT R3, R9, 0x7ff00000, RZ, 0xc0, !PT ;  /* 0x7ff0000009037812 */ /* 0x000fc400078ec0ff */
[----:B------:R-:W-:Y:S01]  /*1730*/  LOP3.LUT R29, R5, 0x7ff00000, RZ, 0xc0, !PT ;  /* 0x7ff00000051d7812 */ /* 0x000fe200078ec0ff */
[----:B------:R-:W-:-:S03]  /*1740*/  @!P0 DMUL R6, R4, 8.98846567431157953865e+307 ;  /* 0x7fe0000004068828 */ /* 0x000fc60000000000 */
[----:B------:R-:W-:Y:S01]  /*1750*/  ISETP.GE.U32.AND P1, PT, R3, R29, PT ;  /* 0x0000001d0300720c */ /* 0x000fe20003f26070 */
[----:B------:R-:W-:Y:S01]  /*1760*/  @!P2 IMAD.MOV.U32 R24, RZ, RZ, RZ ;  /* 0x000000ffff18a224 */ /* 0x000fe200078e00ff */
[----:B------:R-:W-:Y:S01]  /*1770*/  @!P2 LOP3.LUT R20, R5, 0x7ff00000, RZ, 0xc0, !PT ;  /* 0x7ff000000514a812 */ /* 0x000fe200078ec0ff */
[----:B------:R-:W0:Y:S01]  /*1780*/  MUFU.RCP64H R23, R7 ;  /* 0x0000000700177308 */ /* 0x000e220000001800 */
[C---:B------:R-:W-:Y:S02]  /*1790*/  SEL R21, R28.reuse, 0x63400000, !P1 ;  /* 0x634000001c157807 */ /* 0x040fe40004800000 */
[----:B------:R-:W-:Y:S01]  /*17a0*/  @!P2 ISETP.GE.U32.AND P3, PT, R3, R20, PT ;  /* 0x000000140300a20c */ /* 0x000fe20003f66070 */
[----:B------:R-:W-:Y:S01]  /*17b0*/  IMAD.MOV.U32 R20, RZ, RZ, R8 ;  /* 0x000000ffff147224 */ /* 0x000fe200078e0008 */
[----:B------:R-:W-:Y:S02]  /*17c0*/  LOP3.LUT R21, R21, 0x800fffff, R9, 0xf8, !PT ;  /* 0x800fffff15157812 */ /* 0x000fe400078ef809 */
[----:B------:R-:W-:-:S02]  /*17d0*/  @!P2 SEL R25, R28, 0x63400000, !P3 ;  /* 0x634000001c19a807 */ /* 0x000fc40005800000 */
[----:B------:R-:W-:Y:S02]  /*17e0*/  @!P0 LOP3.LUT R29, R7, 0x7ff00000, RZ, 0xc0, !PT ;  /* 0x7ff00000071d8812 */ /* 0x000fe400078ec0ff */
[----:B------:R-:W-:-:S04]  /*17f0*/  @!P2 LOP3.LUT R25, R25, 0x80000000, R9, 0xf8, !PT ;  /* 0x800000001919a812 */ /* 0x000fc800078ef809 */
[----:B------:R-:W-:-:S06]  /*1800*/  @!P2 LOP3.LUT R25, R25, 0x100000, RZ, 0xfc, !PT ;  /* 0x001000001919a812 */ /* 0x000fcc00078efcff */
[----:B------:R-:W-:Y:S02]  /*1810*/  @!P2 DFMA R20, R20, 2, -R24 ;  /* 0x400000001414a82b */ /* 0x000fe40000000818 */
[----:B0-----:R-:W-:-:S08]  /*1820*/  DFMA R24, R22, -R6, 1 ;  /* 0x3ff000001618742b */ /* 0x001fd00000000806 */
[----:B------:R-:W-:-:S08]  /*1830*/  DFMA R24, R24, R24, R24 ;  /* 0x000000181818722b */ /* 0x000fd00000000018 */
[----:B------:R-:W-:-:S08]  /*1840*/  DFMA R24, R22, R24, R22 ;  /* 0x000000181618722b */ /* 0x000fd00000000016 */
[----:B------:R-:W-:-:S08]  /*1850*/  DFMA R22, R24, -R6, 1 ;  /* 0x3ff000001816742b */ /* 0x000fd00000000806 */
[----:B------:R-:W-:-:S08]  /*1860*/  DFMA R22, R24, R22, R24 ;  /* 0x000000161816722b */ /* 0x000fd00000000018 */
[----:B------:R-:W-:-:S08]  /*1870*/  DMUL R24, R22, R20 ;  /* 0x0000001416187228 */ /* 0x000fd00000000000 */
[----:B------:R-:W-:-:S08]  /*1880*/  DFMA R26, R24, -R6, R20 ;  /* 0x80000006181a722b */ /* 0x000fd00000000014 */
[----:B------:R-:W-:Y:S01]  /*1890*/  DFMA R26, R22, R26, R24 ;  /* 0x0000001a161a722b */ /* 0x000fe20000000018 */
[----:B------:R-:W-:Y:S01]  /*18a0*/  IMAD.MOV.U32 R24, RZ, RZ, R3 ;  /* 0x000000ffff187224 */ /* 0x000fe200078e0003 */
[----:B------:R-:W-:-:S04]  /*18b0*/  @!P2 LOP3.LUT R24, R21, 0x7ff00000, RZ, 0xc0, !PT ;  /* 0x7ff000001518a812 */ /* 0x000fc800078ec0ff */
[----:B------:R-:W-:-:S04]  /*18c0*/  IADD3 R22, PT, PT, R24, -0x1, RZ ;  /* 0xffffffff18167810 */ /* 0x000fc80007ffe0ff */
[----:B------:R-:W-:Y:S01]  /*18d0*/  ISETP.GT.U32.AND P0, PT, R22, 0x7feffffe, PT ;  /* 0x7feffffe1600780c */ /* 0x000fe20003f04070 */
[----:B------:R-:W-:-:S05]  /*18e0*/  VIADD R22, R29, 0xffffffff ;  /* 0xffffffff1d167836 */ /* 0x000fca0000000000 */
[----:B------:R-:W-:-:S13]  /*18f0*/  ISETP.GT.U32.OR P0, PT, R22, 0x7feffffe, P0 ;  /* 0x7feffffe1600780c */ /* 0x000fda0000704470 */
[----:B------:R-:W-:Y:S05]  /*1900*/  @P0 BRA `(.L_x_17) ;  /* 0x00000000006c0947 */ /* 0x000fea0003800000 */
[----:B------:R-:W-:-:S04]  /*1910*/  LOP3.LUT R22, R5, 0x7ff00000, RZ, 0xc0, !PT ;  /* 0x7ff0000005167812 */ /* 0x000fc800078ec0ff */
[CC--:B------:R-:W-:Y:S02]  /*1920*/  VIADDMNMX R8, R3.reuse, -R22.reuse, 0xb9600000, !PT ;  /* 0xb960000003087446 */ /* 0x0c0fe40007800916 */
[----:B------:R-:W-:Y:S02]  /*1930*/  ISETP.GE.U32.AND P0, PT, R3, R22, PT ;  /* 0x000000160300720c */ /* 0x000fe40003f06070 */
[----:B------:R-:W-:Y:S01]  /*1940*/  VIMNMX R3, PT, PT, R8, 0x46a00000, PT ;  /* 0x46a0000008037848 */ /* 0x000fe20003fe0100 */
[----:B------:R-:W-:Y:S01]  /*1950*/  IMAD.MOV.U32 R8, RZ, RZ, RZ ;  /* 0x000000ffff087224 */ /* 0x000fe200078e00ff */
[----:B------:R-:W-:-:S05]  /*1960*/  SEL R28, R28, 0x63400000, !P0 ;  /* 0x634000001c1c7807 */ /* 0x000fca0004000000 */
[----:B------:R-:W-:-:S04]  /*1970*/  IMAD.IADD R3, R3, 0x1, -R28 ;  /* 0x0000000103037824 */ /* 0x000fc800078e0a1c */
[----:B------:R-:W-:-:S06]  /*1980*/  VIADD R9, R3, 0x7fe00000 ;  /* 0x7fe0000003097836 */ /* 0x000fcc0000000000 */
[----:B------:R-:W-:-:S10]  /*1990*/  DMUL R22, R26, R8 ;  /* 0x000000081a167228 */ /* 0x000fd40000000000 */
[----:B------:R-:W-:-:S13]  /*19a0*/  FSETP.GTU.AND P0, PT, |R23|, 1.469367938527859385e-39, PT ;  /* 0x001000001700780b */ /* 0x000fda0003f0c200 */
[----:B------:R-:W-:Y:S05]  /*19b0*/  @P0 BRA `(.L_x_18) ;  /* 0x0000000000940947 */ /* 0x000fea0003800000 */
[----:B------:R-:W-:Y:S01]  /*19c0*/  DFMA R6, R26, -R6, R20 ;  /* 0x800000061a06722b */ /* 0x000fe20000000014 */
[----:B------:R-:W-:-:S09]  /*19d0*/  IMAD.MOV.U32 R8, RZ, RZ, RZ ;  /* 0x000000ffff087224 */ /* 0x000fd200078e00ff */
[C---:B------:R-:W-:Y:S02]  /*19e0*/  FSETP.NEU.AND P0, PT, R7.reuse, RZ, PT ;  /* 0x000000ff0700720b */ /* 0x040fe40003f0d000 */
[----:B------:R-:W-:-:S04]  /*19f0*/  LOP3.LUT R5, R7, 0x80000000, R5, 0x48, !PT ;  /* 0x8000000007057812 */ /* 0x000fc800078e4805 */
[----:B------:R-:W-:-:S07]  /*1a00*/  LOP3.LUT R9, R5, R9, RZ, 0xfc, !PT ;  /* 0x0000000905097212 */ /* 0x000fce00078efcff */
[----:B------:R-:W-:Y:S05]  /*1a10*/  @!P0 BRA `(.L_x_18) ;  /* 0x00000000007c8947 */ /* 0x000fea0003800000 */
[C---:B------:R-:W-:Y:S01]  /*1a20*/  IADD3 R7, PT, PT, -R3.reuse, RZ, RZ ;  /* 0x000000ff03077210 */ /* 0x040fe20007ffe1ff */
[----:B------:R-:W-:Y:S01]  /*1a30*/  IMAD.MOV.U32 R6, RZ, RZ, RZ ;  /* 0x000000ffff067224 */ /* 0x000fe200078e00ff */
[----:B------:R-:W-:Y:S01]  /*1a40*/  DMUL.RP R8, R26, R8 ;  /* 0x000000081a087228 */ /* 0x000fe20000008000 */
[----:B------:R-:W-:-:S04]  /*1a50*/  IADD3 R3, PT, PT, -R3, -0x43300000, RZ ;  /* 0xbcd0000003037810 */ /* 0x000fc80007ffe1ff */
[----:B------:R-:W-:-:S05]  /*1a60*/  DFMA R6, R22, -R6, R26 ;  /* 0x800000061606722b */ /* 0x000fca000000001a */
[----:B------:R-:W-:-:S05]  /*1a70*/  LOP3.LUT R5, R9, R5, RZ, 0x3c, !PT ;  /* 0x0000000509057212 */ /* 0x000fca00078e3cff */
[----:B------:R-:W-:-:S04]  /*1a80*/  FSETP.NEU.AND P0, PT, |R7|, R3, PT ;  /* 0x000000030700720b */ /* 0x000fc80003f0d200 */
[----:B------:R-:W-:Y:S02]  /*1a90*/  FSEL R22, R8, R22, !P0 ;  /* 0x0000001608167208 */ /* 0x000fe40004000000 */
[----:B------:R-:W-:Y:S01]  /*1aa0*/  FSEL R23, R5, R23, !P0 ;  /* 0x0000001705177208 */ /* 0x000fe20004000000 */
[----:B------:R-:W-:Y:S06]  /*1ab0*/  BRA `(.L_x_18) ;  /* 0x0000000000547947 */ /* 0x000fec0003800000 */
.L_x_17:
[----:B------:R-:W-:-:S14]  /*1ac0*/  DSETP.NAN.AND P0, PT, R8, R8, PT ;  /* 0x000000080800722a */ /* 0x000fdc0003f08000 */
[----:B------:R-:W-:Y:S05]  /*1ad0*/  @P0 BRA `(.L_x_19) ;  /* 0x0000000000440947 */ /* 0x000fea0003800000 */
[----:B------:R-:W-:-:S14]  /*1ae0*/  DSETP.NAN.AND P0, PT, R4, R4, PT ;  /* 0x000000040400722a */ /* 0x000fdc0003f08000 */
[----:B------:R-:W-:Y:S05]  /*1af0*/  @P0 BRA `(.L_x_20) ;  /* 0x0000000000300947 */ /* 0x000fea0003800000 */
[----:B------:R-:W-:Y:S01]  /*1b00*/  ISETP.NE.AND P0, PT, R24, R29, PT ;  /* 0x0000001d1800720c */ /* 0x000fe20003f05270 */
[----:B------:R-:W-:Y:S02]  /*1b10*/  IMAD.MOV.U32 R22, RZ, RZ, 0x0 ;  /* 0x00000000ff167424 */ /* 0x000fe400078e00ff */
[----:B------:R-:W-:-:S10]  /*1b20*/  IMAD.MOV.U32 R23, RZ, RZ, -0x80000 ;  /* 0xfff80000ff177424 */ /* 0x000fd400078e00ff */
[----:B------:R-:W-:Y:S05]  /*1b30*/  @!P0 BRA `(.L_x_18) ;  /* 0x0000000000348947 */ /* 0x000fea0003800000 */
[----:B------:R-:W-:Y:S02]  /*1b40*/  ISETP.NE.AND P0, PT, R24, 0x7ff00000, PT ;  /* 0x7ff000001800780c */ /* 0x000fe40003f05270 */
[----:B------:R-:W-:Y:S02]  /*1b50*/  LOP3.LUT R23, R9, 0x80000000, R5, 0x48, !PT ;  /* 0x8000000009177812 */ /* 0x000fe400078e4805 */
[----:B------:R-:W-:-:S13]  /*1b60*/  ISETP.EQ.OR P0, PT, R29, RZ, !P0 ;  /* 0x000000ff1d00720c */ /* 0x000fda0004702670 */
[----:B------:R-:W-:Y:S01]  /*1b70*/  @P0 LOP3.LUT R3, R23, 0x7ff00000, RZ, 0xfc, !PT ;  /* 0x7ff0000017030812 */ /* 0x000fe200078efcff */
[----:B------:R-:W-:Y:S02]  /*1b80*/  @!P0 IMAD.MOV.U32 R22, RZ, RZ, RZ ;  /* 0x000000ffff168224 */ /* 0x000fe400078e00ff */
[----:B------:R-:W-:Y:S01]  /*1b90*/  @P0 IMAD.MOV.U32 R22, RZ, RZ, RZ ;  /* 0x000000ffff160224 */ /* 0x000fe200078e00ff */
[----:B------:R-:W-:Y:S01]  /*1ba0*/  @P0 MOV R23, R3 ;  /* 0x0000000300170202 */ /* 0x000fe20000000f00 */
[----:B------:R-:W-:Y:S06]  /*1bb0*/  BRA `(.L_x_18) ;  /* 0x0000000000147947 */ /* 0x000fec0003800000 */
.L_x_20:
[----:B------:R-:W-:Y:S01]  /*1bc0*/  LOP3.LUT R23, R5, 0x80000, RZ, 0xfc, !PT ;  /* 0x0008000005177812 */ /* 0x000fe200078efcff */
[----:B------:R-:W-:Y:S01]  /*1bd0*/  IMAD.MOV.U32 R22, RZ, RZ, R4 ;  /* 0x000000ffff167224 */ /* 0x000fe200078e0004 */
[----:B------:R-:W-:Y:S06]  /*1be0*/  BRA `(.L_x_18) ;  /* 0x0000000000087947 */ /* 0x000fec0003800000 */
.L_x_19:
[----:B------:R-:W-:Y:S01]  /*1bf0*/  LOP3.LUT R23, R9, 0x80000, RZ, 0xfc, !PT ;  /* 0x0008000009177812 */ /* 0x000fe200078efcff */
[----:B------:R-:W-:-:S07]  /*1c00*/  IMAD.MOV.U32 R22, RZ, RZ, R8 ;  /* 0x000000ffff167224 */ /* 0x000fce00078e0008 */
.L_x_18:
[----:B------:R-:W-:Y:S05]  /*1c10*/  BSYNC.RECONVERGENT B1 ;  /* 0x0000000000017941 */ /* 0x000fea0003800200 */
.L_x_16:
[----:B------:R-:W-:Y:S02]  /*1c20*/  IMAD.MOV.U32 R4, RZ, RZ, R0 ;  /* 0x000000ffff047224 */ /* 0x000fe400078e0000 */
[----:B------:R-:W-:-:S04]  /*1c30*/  IMAD.MOV.U32 R5, RZ, RZ, 0x0 ;  /* 0x00000000ff057424 */ /* 0x000fc800078e00ff */
[----:B------:R-:W-:Y:S05]  /*1c40*/  RET.REL.NODEC R4 `(generateTestSpaceGaussianWithSigmaKernel) ;  /* 0xffffffe004ec7950 */ /* 0x000fea0003c3ffff */
.L_x_21:
[----:B------:R-:W-:-:S00]  /*1c50*/  BRA `(.L_x_21) ;  /* 0xfffffffc00fc7947 */ /* 0x000fc0000383ffff */
[----:B------:R-:W-:-:S00]  /*1c60*/  NOP ;  /* 0x0000000000007918 */ /* 0x000fc00000000000 */
        /* <DEDUP_REMOVED lines=9> */
.L_x_102:


//--------------------- .text.generateGaussianWithSigmaKernel --------------------------
	.section	.text.generateGaussianWithSigmaKernel,"ax",@progbits
	.align	128
        .global         generateGaussianWithSigmaKernel
        .type           generateGaussianWithSigmaKernel,@function
        .size           generateGaussianWithSigmaKernel,(.L_x_103 - generateGaussianWithSigmaKernel)
        .other          generateGaussianWithSigmaKernel,@"STO_CUDA_ENTRY STV_DEFAULT"
generateGaussianWithSigmaKernel:
.text.generateGaussianWithSigmaKernel:
        /* <DEDUP_REMOVED lines=21> */
[----:B------:R-:W-:Y:S01]  /*0150*/  IMAD R4, R2, UR9, R7 ;  /* 0x0000000902047c24 */ /* 0x000fe2000f8e0207 */
[----:B0-----:R-:W-:-:S13]  /*0160*/  ISETP.GE.AND P0, PT, R6, 0x1, PT ;  /* 0x000000010600780c */ /* 0x001fda0003f06270 */
[----:B------:R-:W-:Y:S05]  /*0170*/  @!P0 EXIT ;  /* 0x000000000000894d */ /* 0x000fea0003800000 */
[----:B------:R-:W0:Y:S01]  /*0180*/  LDCU UR4, c[0x0][0x3d8] ;  /* 0x00007b00ff0477ac */ /* 0x000e220008000800 */
[----:B------:R-:W1:Y:S01]  /*0190*/  LDC.64 R2, c[0x0][0x3b0] ;  /* 0x0000ec00ff027b82 */ /* 0x000e620000000a00 */
[----:B0-----:R-:W-:-:S06]  /*01a0*/  UISETP.GE.AND UP0, UPT, UR4, 0x1, UPT ;  /* 0x000000010400788c */ /* 0x001fcc000bf06270 */
[----:B------:R-:W-:-:S13]  /*01b0*/  PLOP3.LUT P0, PT, PT, PT, UP0, 0x80, 0x8 ;  /* 0x000000000008781c */ /* 0x000fda0003f0f008 */
[----:B------:R-:W-:Y:S05]  /*01c0*/  @!P0 EXIT ;  /* 0x000000000000894d */ /* 0x000fea0003800000 */
[----:B------:R-:W0:Y:S01]  /*01d0*/  LDCU.64 UR18, c[0x0][0x358] ;  /* 0x00006b00ff1277ac */ /* 0x000e220008000a00 */
[----:B------:R-:W2:Y:S01]  /*01e0*/  LDC.64 R24, c[0x0][0x3a8] ;  /* 0x0000ea00ff187b82 */ /* 0x000ea20000000a00 */
[----:B-1----:R-:W-:Y:S01]  /*01f0*/  IMAD.WIDE.U32 R2, R0, 0x8, R2 ;  /* 0x0000000800027825 */ /* 0x002fe200078e0002 */
[----:B------:R-:W1:Y:S01]  /*0200*/  LDCU.128 UR12, c[0x0][0x390] ;  /* 0x00007200ff0c77ac */ /* 0x000e620008000c00 */
[----:B------:R-:W3:Y:S05]  /*0210*/  LDCU.64 UR6, c[0x0][0x388] ;  /* 0x00007100ff0677ac */ /* 0x000eea0008000a00 */
[----:B------:R-:W4:Y:S01]  /*0220*/  LDC.64 R22, c[0x0][0x3a0] ;  /* 0x0000e800ff167b82 */ /* 0x000f220000000a00 */
[----:B0-----:R-:W3:Y:S01]  /*0230*/  LDG.E.64 R2, desc[UR18][R2.64] ;  /* 0x0000001202027981 */ /* 0x001ee2000c1e1b00 */
[----:B--2---:R-:W-:-:S06]  /*0240*/  IMAD.WIDE.U32 R24, R5, 0x8, R24 ;  /* 0x0000000805187825 */ /* 0x004fcc00078e0018 */
[----:B------:R-:W5:Y:S01]  /*0250*/  LDG.E.64 R24, desc[UR18][R24.64] ;  /* 0x0000001218187981 */ /* 0x000f62000c1e1b00 */
[----:B----4-:R-:W-:-:S06]  /*0260*/  IMAD.WIDE R22, R7, 0x8, R22 ;  /* 0x0000000807167825 */ /* 0x010fcc00078e0216 */
[----:B------:R-:W5:Y:S01]  /*0270*/  LDG.E.64 R22, desc[UR18][R22.64] ;  /* 0x0000001216167981 */ /* 0x000f62000c1e1b00 */
[----:B------:R-:W-:Y:S01]  /*0280*/  IMAD R5, R6, UR4, RZ ;  /* 0x0000000406057c24 */ /* 0x000fe2000f8e02ff */
[----:B-1----:R-:W-:Y:S02]  /*0290*/  UIADD3 UR8, UP2, UPT, UR12, 0x8, URZ ;  /* 0x000000080c087890 */ /* 0x002fe4000ff5e0ff */
[----:B------:R-:W-:Y:S02]  /*02a0*/  UIADD3 UR5, UP1, UPT, UR14, 0x8, URZ ;  /* 0x000000080e057890 */ /* 0x000fe4000ff3e0ff */
[----:B---3--:R-:W-:Y:S02]  /*02b0*/  UIADD3 UR9, UP0, UPT, UR6, 0x8, URZ ;  /* 0x0000000806097890 */ /* 0x008fe4000ff1e0ff */
[----:B------:R-:W-:Y:S02]  /*02c0*/  ULOP3.LUT UR17, UR4, 0x7ffffffe, URZ, 0xc0, !UPT ;  /* 0x7ffffffe04117892 */ /* 0x000fe4000f8ec0ff */
[----:B------:R-:W-:-:S02]  /*02d0*/  UIADD3.X UR11, UPT, UPT, URZ, UR13, URZ, UP2, !UPT ;  /* 0x0000000dff0b7290 */ /* 0x000fc400097fe4ff */
[----:B------:R-:W-:Y:S02]  /*02e0*/  UIADD3.X UR10, UPT, UPT, URZ, UR15, URZ, UP1, !UPT ;  /* 0x0000000fff0a7290 */ /* 0x000fe40008ffe4ff */
[----:B------:R-:W-:Y:S02]  /*02f0*/  UIADD3.X UR12, UPT, UPT, URZ, UR7, URZ, UP0, !UPT ;  /* 0x00000007ff0c7290 */ /* 0x000fe400087fe4ff */
[----:B------:R-:W-:Y:S01]  /*0300*/  UIADD3 UR13, UPT, UPT, -UR17, URZ, URZ ;  /* 0x000000ff110d7290 */ /* 0x000fe2000fffe1ff */
[----:B------:R-:W-:Y:S01]  /*0310*/  UMOV UR4, URZ ;  /* 0x000000ff00047c82 */ /* 0x000fe20008000000 */
[C---:B------:R-:W-:Y:S02]  /*0320*/  DADD R18, R2.reuse, R2 ;  /* 0x0000000002127229 */ /* 0x040fe40000000002 */
[----:B------:R-:W-:-:S06]  /*0330*/  DMUL R20, R2, R2 ;  /* 0x0000000202147228 */ /* 0x000fcc0000000000 */
[C---:B------:R-:W-:Y:S02]  /*0340*/  DMUL R18, R2.reuse, R18 ;  /* 0x0000001202127228 */ /* 0x040fe40000000000 */
[----:B------:R-:W-:Y:S01]  /*0350*/  DMUL R16, R2, R20 ;  /* 0x0000001402107228 */ /* 0x000fe20000000000 */
[----:B------:R-:W-:-:S10]  /*0360*/  IMAD R2, R4, R5, RZ ;  /* 0x0000000504027224 */ /* 0x000fd400078e02ff */
.L_x_55:
[----:B0-----:R-:W0:Y:S01]  /*0370*/  LDCU UR14, c[0x0][0x3d8] ;  /* 0x00007b00ff0e77ac */ /* 0x001e220008000800 */
[----:B------:R-:W-:Y:S01]  /*0380*/  CS2R R4, SRZ ;  /* 0x0000000000047805 */ /* 0x000fe2000001ff00 */
[----:B------:R-:W1:Y:S01]  /*0390*/  LDCU.64 UR6, c[0x0][0x3c0] ;  /* 0x00007800ff0677ac */ /* 0x000e620008000a00 */
[----:B------:R-:W2:Y:S01]  /*03a0*/  LDCU UR15, c[0x0][0x3d4] ;  /* 0x00007a80ff0f77ac */ /* 0x000ea20008000800 */
[----:B0-----:R-:W-:Y:S02]  /*03b0*/  UISETP.NE.AND UP1, UPT, UR14, 0x1, UPT ;  /* 0x000000010e00788c */ /* 0x001fe4000bf25270 */
[----:B-1----:R-:W-:Y:S02]  /*03c0*/  UIMAD.WIDE.U32 UR6, UR4, 0x8, UR6 ;  /* 0x00000008040678a5 */ /* 0x002fe4000f8e0006 */
[----:B------:R-:W-:-:S04]  /*03d0*/  UIADD3 UR4, UPT, UPT, UR4, 0x1, URZ ;  /* 0x0000000104047890 */ /* 0x000fc8000fffe0ff */
[----:B--2---:R-:W-:Y:S01]  /*03e0*/  UISETP.NE.AND UP0, UPT, UR4, UR15, UPT ;  /* 0x0000000f0400728c */ /* 0x004fe2000bf05270 */
[----:B------:R-:W-:Y:S10]  /*03f0*/  BRA.U !UP1, `(.L_x_22) ;  /* 0x0000001509b47547 */ /* 0x000ff4000b800000 */
[----:B------:R-:W0:Y:S01]  /*0400*/  LDCU.64 UR14, c[0x0][0x3b8] ;  /* 0x00007700ff0e77ac */ /* 0x000e220008000a00 */
[----:B------:R-:W-:Y:S01]  /*0410*/  UMOV UR16, UR13 ;  /* 0x0000000d00107c82 */ /* 0x000fe20008000000 */
[----:B0-----:R-:W-:-:S04]  /*0420*/  UIADD3 UR14, UP1, UPT, UR14, 0x8, URZ ;  /* 0x000000080e0e7890 */ /* 0x001fc8000ff3e0ff */
[----:B------:R-:W-:-:S12]  /*0430*/  UIADD3.X UR15, UPT, UPT, URZ, UR15, URZ, UP1, !UPT ;  /* 0x0000000fff0f7290 */ /* 0x000fd80008ffe4ff */
.L_x_43:
[----:B0-----:R-:W-:Y:S02]  /*0440*/  IMAD.U32 R10, RZ, RZ, UR14 ;  /* 0x0000000eff0a7e24 */ /* 0x001fe4000f8e00ff */
[----:B------:R-:W-:Y:S01]  /*0450*/  IMAD.U32 R11, RZ, RZ, UR15 ;  /* 0x0000000fff0b7e24 */ /* 0x000fe2000f8e00ff */
[----:B------:R-:W-:Y:S01]  /*0460*/  MOV R9, UR7 ;  /* 0x0000000700097c02 */ /* 0x000fe20008000f00 */
[----:B------:R-:W-:-:S03]  /*0470*/  IMAD.U32 R8, RZ, RZ, UR6 ;  /* 0x00000006ff087e24 */ /* 0x000fc6000f8e00ff */
[----:B------:R-:W2:Y:S04]  /*0480*/  LDG.E.64 R30, desc[UR18][R10.64+-0x8] ;  /* 0xfffff8120a1e7981 */ /* 0x000ea8000c1e1b00 */
[----:B------:R-:W3:Y:S01]  /*0490*/  LDG.E.64 R32, desc[UR18][R8.64] ;  /* 0x0000001208207981 */ /* 0x000ee2000c1e1b00 */
[----:B------:R-:W0:Y:S01]  /*04a0*/  MUFU.RCP64H R5, R19 ;  /* 0x0000001300057308 */ /* 0x000e220000001800 */
[----:B------:R-:W-:Y:S01]  /*04b0*/  IMAD.MOV.U32 R4, RZ, RZ, 0x1 ;  /* 0x00000001ff047424 */ /* 0x000fe200078e00ff */
[----:B------:R-:W-:Y:S01]  /*04c0*/  UIADD3 UR16, UPT, UPT, UR16, 0x2, URZ ;  /* 0x0000000210107890 */ /* 0x000fe2000fffe0ff */
[----:B------:R-:W-:Y:S03]  /*04d0*/  BSSY.RECONVERGENT B1, `(.L_x_23) ;  /* 0x000001a000017945 */ /* 0x000fe60003800200 */
[----:B------:R-:W-:Y:S01]  /*04e0*/  UISETP.NE.AND UP2, UPT, UR16, URZ, UPT ;  /* 0x000000ff1000728c */ /* 0x000fe2000bf45270 */
[----:B0-----:R-:W-:-:S08]  /*04f0*/  DFMA R6, -R18, R4, 1 ;  /* 0x3ff000001206742b */ /* 0x001fd00000000104 */
[----:B------:R-:W-:-:S08]  /*0500*/  DFMA R6, R6, R6, R6 ;  /* 0x000000060606722b */ /* 0x000fd00000000006 */
[----:B------:R-:W-:-:S08]  /*0510*/  DFMA R6, R4, R6, R4 ;  /* 0x000000060406722b */ /* 0x000fd00000000004 */
[----:B------:R-:W-:-:S08]  /*0520*/  DFMA R4, -R18, R6, 1 ;  /* 0x3ff000001204742b */ /* 0x000fd00000000106 */
[----:B------:R-:W-:Y:S02]  /*0530*/  DFMA R4, R6, R4, R6 ;  /* 0x000000040604722b */ /* 0x000fe40000000006 */
[----:B--2--5:R-:W-:Y:S02]  /*0540*/  DADD R30, -R22, R30 ;  /* 0x00000000161e7229 */ /* 0x024fe4000000011e */
        /* <DEDUP_REMOVED lines=12> */
[----:B------:R-:W-:Y:S01]  /*0610*/  MOV R28, R18 ;  /* 0x00000012001c7202 */ /* 0x000fe20000000f00 */
[----:B------:R-:W-:Y:S01]  /*0620*/  IMAD.MOV.U32 R3, RZ, RZ, R7 ;  /* 0x000000ffff037224 */ /* 0x000fe200078e0007 */
[----:B------:R-:W-:Y:S01]  /*0630*/  MOV R0, 0x660 ;  /* 0x0000066000007802 */ /* 0x000fe20000000f00 */
[----:B------:R-:W-:-:S07]  /*0640*/  IMAD.MOV.U32 R29, RZ, RZ, R19 ;  /* 0x000000ffff1d7224 */ /* 0x000fce00078e0013 */
[----:B------:R-:W-:Y:S05]  /*0650*/  CALL.REL.NOINC `($__internal_1_$__cuda_sm20_div_rn_f64_full) ;  /* 0x0000002000047944 */ /* 0x000fea0003c00000 */
[----:B------:R-:W-:-:S07]  /*0660*/  IMAD.MOV.U32 R5, RZ, RZ, R3 ;  /* 0x000000ffff057224 */ /* 0x000fce00078e0003 */
.L_x_24:
[----:B------:R-:W-:Y:S05]  /*0670*/  BSYNC.RECONVERGENT B1 ;  /* 0x0000000000017941 */ /* 0x000fea0003800200 */
.L_x_23:
[----:B------:R-:W-:Y:S01]  /*0680*/  IMAD.MOV.U32 R8, RZ, RZ, 0x652b82fe ;  /* 0x652b82feff087424 */ /* 0x000fe200078e00ff */
[----:B------:R-:W-:Y:S01]  /*0690*/  MOV R9, 0x3ff71547 ;  /* 0x3ff7154700097802 */ /* 0x000fe20000000f00 */
[----:B------:R-:W-:Y:S01]  /*06a0*/  UMOV UR20, 0xfefa39ef ;  /* 0xfefa39ef00147882 */ /* 0x000fe20000000000 */
[----:B------:R-:W-:Y:S01]  /*06b0*/  UMOV UR21, 0x3fe62e42 ;  /* 0x3fe62e4200157882 */ /* 0x000fe20000000000 */
[----:B------:R-:W0:Y:S01]  /*06c0*/  MUFU.RCP64H R13, R21 ;  /* 0x00000015000d7308 */ /* 0x000e220000001800 */
[----:B------:R-:W-:Y:S01]  /*06d0*/  IMAD.MOV.U32 R12, RZ, RZ, 0x1 ;  /* 0x00000001ff0c7424 */ /* 0x000fe200078e00ff */
[----:B------:R-:W1:Y:S01]  /*06e0*/  LDC.64 R26, c[0x0][0x380] ;  /* 0x0000e000ff1a7b82 */ /* 0x000e620000000a00 */
[----:B------:R-:W-:Y:S01]  /*06f0*/  DFMA R8, R4, R8, 6.75539944105574400000e+15 ;  /* 0x433800000408742b */ /* 0x000fe20000000008 */
[----:B------:R-:W-:Y:S01]  /*0700*/  FSETP.GEU.AND P0, PT, |R5|, 4.1917929649353027344, PT ;  /* 0x4086232b0500780b */ /* 0x000fe20003f0e200 */
[----:B------:R-:W-:Y:S06]  /*0710*/  BSSY.RECONVERGENT B0, `(.L_x_25) ;  /* 0x000003d000007945 */ /* 0x000fec0003800200 */
[----:B------:R-:W-:-:S02]  /*0720*/  DADD R6, R8, -6.75539944105574400000e+15 ;  /* 0xc338000008067429 */ /* 0x000fc40000000000 */
[----:B0-----:R-:W-:-:S06]  /*0730*/  DFMA R14, -R20, R12, 1 ;  /* 0x3ff00000140e742b */ /* 0x001fcc000000010c */
[----:B------:R-:W-:Y:S01]  /*0740*/  DFMA R10, R6, -UR20, R4 ;  /* 0x80000014060a7c2b */ /* 0x000fe20008000004 */
[----:B------:R-:W-:Y:S01]  /*0750*/  UMOV UR20, 0x3b39803f ;  /* 0x3b39803f00147882 */ /* 0x000fe20000000000 */
[----:B------:R-:W-:Y:S01]  /*0760*/  UMOV UR21, 0x3c7abc9e ;  /* 0x3c7abc9e00157882 */ /* 0x000fe20000000000 */
[----:B------:R-:W-:-:S05]  /*0770*/  DFMA R14, R14, R14, R14 ;  /* 0x0000000e0e0e722b */ /* 0x000fca000000000e */
[----:B------:R-:W-:Y:S01]  /*0780*/  DFMA R6, R6, -UR20, R10 ;  /* 0x8000001406067c2b */ /* 0x000fe2000800000a */
[----:B------:R-:W-:Y:S01]  /*0790*/  UMOV UR20, 0x69ce2bdf ;  /* 0x69ce2bdf00147882 */ /* 0x000fe20000000000 */
[----:B------:R-:W-:Y:S01]  /*07a0*/  IMAD.MOV.U32 R10, RZ, RZ, -0x35dec16 ;  /* 0xfca213eaff0a7424 */ /* 0x000fe200078e00ff */
[----:B------:R-:W-:Y:S01]  /*07b0*/  UMOV UR21, 0x3e5ade15 ;  /* 0x3e5ade1500157882 */ /* 0x000fe20000000000 */
[----:B------:R-:W-:Y:S01]  /*07c0*/  IMAD.MOV.U32 R11, RZ, RZ, 0x3e928af3 ;  /* 0x3e928af3ff0b7424 */ /* 0x000fe200078e00ff */
[----:B------:R-:W-:-:S05]  /*07d0*/  DFMA R14, R12, R14, R12 ;  /* 0x0000000e0c0e722b */ /* 0x000fca000000000c */
[----:B------:R-:W-:Y:S01]  /*07e0*/  DFMA R10, R6, UR20, R10 ;  /* 0x00000014060a7c2b */ /* 0x000fe2000800000a */
[----:B------:R-:W-:Y:S01]  /*07f0*/  UMOV UR20, 0x62401315 ;  /* 0x6240131500147882 */ /* 0x000fe20000000000 */
[----:B------:R-:W-:Y:S01]  /*0800*/  UMOV UR21, 0x3ec71dee ;  /* 0x3ec71dee00157882 */ /* 0x000fe20000000000 */
[----:B------:R-:W-:-:S05]  /*0810*/  DFMA R12, -R20, R14, 1 ;  /* 0x3ff00000140c742b */ /* 0x000fca000000010e */
[----:B------:R-:W-:Y:S01]  /*0820*/  DFMA R10, R6, R10, UR20 ;  /* 0x00000014060a7e2b */ /* 0x000fe2000800000a */
[----:B------:R-:W-:Y:S01]  /*0830*/  UMOV UR20, 0x7c89eb71 ;  /* 0x7c89eb7100147882 */ /* 0x000fe20000000000 */
[----:B------:R-:W-:Y:S01]  /*0840*/  UMOV UR21, 0x3efa0199 ;  /* 0x3efa019900157882 */ /* 0x000fe20000000000 */
[----:B------:R-:W-:-:S05]  /*0850*/  DFMA R12, R14, R12, R14 ;  /* 0x0000000c0e0c722b */ /* 0x000fca000000000e */
[----:B------:R-:W-:Y:S01]  /*0860*/  DFMA R10, R6, R10, UR20 ;  /* 0x00000014060a7e2b */ /* 0x000fe2000800000a */
[----:B------:R-:W-:Y:S01]  /*0870*/  UMOV UR20, 0x14761f65 ;  /* 0x14761f6500147882 */ /* 0x000fe20000000000 */
[----:B------:R-:W-:Y:S01]  /*0880*/  UMOV UR21, 0x3f2a01a0 ;  /* 0x3f2a01a000157882 */ /* 0x000fe20000000000 */
[----:B------:R-:W-:-:S05]  /*0890*/  DMUL R14, R30, R12 ;  /* 0x0000000c1e0e7228 */ /* 0x000fca0000000000 */
        /* <DEDUP_REMOVED lines=17> */
[----:B------:R-:W-:Y:S02]  /*09b0*/  DFMA R10, R6, R10, 1 ;  /* 0x3ff00000060a742b */ /* 0x000fe4000000000a */
[----:B------:R-:W-:-:S08]  /*09c0*/  DFMA R6, -R20, R14, R30 ;  /* 0x0000000e1406722b */ /* 0x000fd0000000011e */
[----:B------:R-:W-:Y:S01]  /*09d0*/  DFMA R6, R12, R6, R14 ;  /* 0x000000060c06722b */ /* 0x000fe2000000000e */
[----:B------:R-:W-:Y:S01]  /*09e0*/  LEA R37, R8, R11, 0x14 ;  /* 0x0000000b08257211 */ /* 0x000fe200078ea0ff */
[----:B-1----:R-:W-:-:S04]  /*09f0*/  IMAD.WIDE R14, R2, 0x8, R26 ;  /* 0x00000008020e7825 */ /* 0x002fc800078e021a */
        /* <DEDUP_REMOVED lines=11> */
[----:B------:R-:W-:Y:S02]  /*0ab0*/  @!P1 LEA R5, R4, 0x3ff00000, 0x14 ;  /* 0x3ff0000004059811 */ /* 0x000fe400078ea0ff */
[----:B------:R-:W-:-:S06]  /*0ac0*/  @!P1 MOV R4, RZ ;  /* 0x000000ff00049202 */ /* 0x000fcc0000000f00 */
[----:B------:R-:W-:-:S11]  /*0ad0*/  @!P1 DMUL R36, R10, R4 ;  /* 0x000000040a249228 */ /* 0x000fd60000000000 */
.L_x_26:
[----:B------:R-:W-:Y:S05]  /*0ae0*/  BSYNC.RECONVERGENT B0 ;  /* 0x0000000000007941 */ /* 0x000fea0003800200 */
.L_x_25:
[----:B------:R0:W-:Y:S01]  /*0af0*/  STG.E.64 desc[UR18][R14.64], R36 ;  /* 0x000000240e007986 */ /* 0x0001e2000c101b12 */
[----:B------:R-:W-:Y:S01]  /*0b00*/  FFMA R0, RZ, R21, R7 ;  /* 0x00000015ff007223 */ /* 0x000fe20000000007 */
[----:B------:R-:W-:Y:S01]  /*0b10*/  FSETP.GEU.AND P1, PT, |R31|, 6.5827683646048100446e-37, PT ;  /* 0x036000001f00780b */ /* 0x000fe20003f2e200 */
[----:B------:R-:W-:Y:S01]  /*0b20*/  IMAD.U32 R12, RZ, RZ, UR9 ;  /* 0x00000009ff0c7e24 */ /* 0x000fe2000f8e00ff */
[----:B------:R-:W-:Y:S01]  /*0b30*/  MOV R11, UR10 ;  /* 0x0000000a000b7c02 */ /* 0x000fe20008000f00 */
[----:B------:R-:W-:Y:S01]  /*0b40*/  IMAD.U32 R13, RZ, RZ, UR12 ;  /* 0x0000000cff0d7e24 */ /* 0x000fe2000f8e00ff */
[----:B------:R-:W-:Y:S01]  /*0b50*/  FSETP.GT.AND P0, PT, |R0|, 1.469367938527859385e-39, PT ;  /* 0x001000000000780b */ /* 0x000fe20003f04200 */
[----:B------:R-:W-:Y:S01]  /*0b60*/  IMAD.U32 R10, RZ, RZ, UR5 ;  /* 0x00000005ff0a7e24 */ /* 0x000fe2000f8e00ff */
[----:B------:R-:W-:Y:S01]  /*0b70*/  BSSY.RECONVERGENT B1, `(.L_x_27) ;  /* 0x000000f000017945 */ /* 0x000fe20003800200 */
[----:B------:R-:W-:Y:S02]  /*0b80*/  IMAD.U32 R8, RZ, RZ, UR8 ;  /* 0x00000008ff087e24 */ /* 0x000fe4000f8e00ff */
[----:B------:R-:W-:-:S02]  /*0b90*/  IMAD.U32 R9, RZ, RZ, UR11 ;  /* 0x0000000bff097e24 */ /* 0x000fc4000f8e00ff */
[----:B------:R-:W-:-:S04]  /*0ba0*/  IMAD.WIDE R12, R2, 0x8, R12 ;  /* 0x00000008020c7825 */ /* 0x000fc800078e020c */
[----:B------:R-:W-:-:S04]  /*0bb0*/  IMAD.WIDE R10, R2, 0x8, R10 ;  /* 0x00000008020a7825 */ /* 0x000fc800078e020a */
[----:B------:R-:W-:Y:S01]  /*0bc0*/  IMAD.WIDE R8, R2, 0x8, R8 ;  /* 0x0000000802087825 */ /* 0x000fe200078e0208 */
[----:B0-----:R-:W-:Y:S06]  /*0bd0*/  @P0 BRA P1, `(.L_x_28) ;  /* 0x0000000000200947 */ /* 0x001fec0000800000 */
[----:B------:R-:W-:Y:S01]  /*0be0*/  IMAD.MOV.U32 R4, RZ, RZ, R30 ;  /* 0x000000ffff047224 */ /* 0x000fe200078e001e */
[----:B------:R-:W-:Y:S01]  /*0bf0*/  MOV R3, R31 ;  /* 0x0000001f00037202 */ /* 0x000fe20000000f00 */
[----:B------:R-:W-:Y:S01]  /*0c00*/  IMAD.MOV.U32 R28, RZ, RZ, R20 ;  /* 0x000000ffff1c7224 */ /* 0x000fe200078e0014 */
[----:B------:R-:W-:Y:S01]  /*0c10*/  MOV R0, 0xc40 ;  /* 0x00000c4000007802 */ /* 0x000fe20000000f00 */
[----:B------:R-:W-:-:S07]  /*0c20*/  IMAD.MOV.U32 R29, RZ, RZ, R21 ;  /* 0x000000ffff1d7224 */ /* 0x000fce00078e0015 */
[----:B------:R-:W-:Y:S05]  /*0c30*/  CALL.REL.NOINC `($__internal_1_$__cuda_sm20_div_rn_f64_full) ;  /* 0x00000018008c7944 */ /* 0x000fea0003c00000 */
[----:B------:R-:W-:Y:S01]  /*0c40*/  IMAD.MOV.U32 R6, RZ, RZ, R4 ;  /* 0x000000ffff067224 */ /* 0x000fe200078e0004 */
[----:B------:R-:W-:-:S07]  /*0c50*/  MOV R7, R3 ;  /* 0x0000000300077202 */ /* 0x000fce0000000f00 */
.L_x_28:
[----:B------:R-:W-:Y:S05]  /*0c60*/  BSYNC.RECONVERGENT B1 ;  /* 0x0000000000017941 */ /* 0x000fea0003800200 */
.L_x_27:
[----:B------:R-:W0:Y:S01]  /*0c70*/  MUFU.RCP64H R5, R21 ;  /* 0x0000001500057308 */ /* 0x000e220000001800 */
[----:B------:R-:W-:Y:S01]  /*0c80*/  IMAD.MOV.U32 R4, RZ, RZ, 0x1 ;  /* 0x00000001ff047424 */ /* 0x000fe200078e00ff */
[----:B------:R-:W-:Y:S01]  /*0c90*/  DMUL R6, R6, R36 ;  /* 0x0000002406067228 */ /* 0x000fe20000000000 */
[----:B------:R-:W-:Y:S01]  /*0ca0*/  FSETP.GEU.AND P1, PT, |R33|, 6.5827683646048100446e-37, PT ;  /* 0x036000002100780b */ /* 0x000fe20003f2e200 */
[----:B------:R-:W-:Y:S05]  /*0cb0*/  BSSY.RECONVERGENT B1, `(.L_x_29) ;  /* 0x0000014000017945 */ /* 0x000fea0003800200 */
[----:B------:R1:W-:Y:S01]  /*0cc0*/  STG.E.64 desc[UR18][R12.64+-0x8], R6 ;  /* 0xfffff8060c007986 */ /* 0x0003e2000c101b12 */
[----:B0-----:R-:W-:-:S08]  /*0cd0*/  DFMA R26, -R20, R4, 1 ;  /* 0x3ff00000141a742b */ /* 0x001fd00000000104 */
[----:B------:R-:W-:-:S08]  /*0ce0*/  DFMA R26, R26, R26, R26 ;  /* 0x0000001a1a1a722b */ /* 0x000fd0000000001a */
[----:B------:R-:W-:-:S08]  /*0cf0*/  DFMA R26, R4, R26, R4 ;  /* 0x0000001a041a722b */ /* 0x000fd00000000004 */
[----:B------:R-:W-:-:S08]  /*0d00*/  DFMA R4, -R20, R26, 1 ;  /* 0x3ff000001404742b */ /* 0x000fd0000000011a */
[----:B------:R-:W-:-:S08]  /*0d10*/  DFMA R28, R26, R4, R26 ;  /* 0x000000041a1c722b */ /* 0x000fd0000000001a */
[----:B------:R-:W-:-:S08]  /*0d20*/  DMUL R4, R32, R28 ;  /* 0x0000001c20047228 */ /* 0x000fd00000000000 */
[----:B------:R-:W-:-:S08]  /*0d30*/  DFMA R26, -R20, R4, R32 ;  /* 0x00000004141a722b */ /* 0x000fd00000000120 */
[----:B------:R-:W-:-:S10]  /*0d40*/  DFMA R4, R28, R26, R4 ;  /* 0x0000001a1c04722b */ /* 0x000fd40000000004 */
[----:B------:R-:W-:-:S05]  /*0d50*/  FFMA R0, RZ, R21, R5 ;  /* 0x00000015ff007223 */ /* 0x000fca0000000005 */
[----:B------:R-:W-:-:S13]  /*0d60*/  FSETP.GT.AND P0, PT, |R0|, 1.469367938527859385e-39, PT ;  /* 0x001000000000780b */ /* 0x000fda0003f04200 */
[----:B-1----:R-:W-:Y:S05]  /*0d70*/  @P0 BRA P1, `(.L_x_30) ;  /* 0x00000000001c0947 */ /* 0x002fea0000800000 */
[----:B------:R-:W-:Y:S01]  /*0d80*/  IMAD.MOV.U32 R4, RZ, RZ, R32 ;  /* 0x000000ffff047224 */ /* 0x000fe200078e0020 */
[----:B------:R-:W-:Y:S01]  /*0d90*/  MOV R28, R20 ;  /* 0x00000014001c7202 */ /* 0x000fe20000000f00 */
[----:B------:R-:W-:Y:S01]  /*0da0*/  IMAD.MOV.U32 R3, RZ, RZ, R33 ;  /* 0x000000ffff037224 */ /* 0x000fe200078e0021 */
[----:B------:R-:W-:Y:S01]  /*0db0*/  MOV R0, 0xde0 ;  /* 0x00000de000007802 */ /* 0x000fe20000000f00 */
[----:B------:R-:W-:-:S07]  /*0dc0*/  IMAD.MOV.U32 R29, RZ, RZ, R21 ;  /* 0x000000ffff1d7224 */ /* 0x000fce00078e0015 */
[----:B------:R-:W-:Y:S05]  /*0dd0*/  CALL.REL.NOINC `($__internal_1_$__cuda_sm20_div_rn_f64_full) ;  /* 0x0000001800247944 */ /* 0x000fea0003c00000 */
[----:B------:R-:W-:-:S07]  /*0de0*/  IMAD.MOV.U32 R5, RZ, RZ, R3 ;  /* 0x000000ffff057224 */ /* 0x000fce00078e0003 */
.L_x_30:
[----:B------:R-:W-:Y:S05]  /*0df0*/  BSYNC.RECONVERGENT B1 ;  /* 0x0000000000017941 */ /* 0x000fea0003800200 */
.L_x_29:
[----:B------:R-:W0:Y:S01]  /*0e00*/  MUFU.RCP64H R7, R17 ;  /* 0x0000001100077308 */ /* 0x000e220000001800 */
[----:B------:R-:W-:Y:S01]  /*0e10*/  IMAD.MOV.U32 R6, RZ, RZ, 0x1 ;  /* 0x00000001ff067424 */ /* 0x000fe200078e00ff */
[----:B------:R-:W-:Y:S05]  /*0e20*/  BSSY.RECONVERGENT B1, `(.L_x_31) ;  /* 0x0000017000017945 */ /* 0x000fea0003800200 */
[----:B0-----:R-:W-:-:S08]  /*0e30*/  DFMA R26, -R16, R6, 1 ;  /* 0x3ff00000101a742b */ /* 0x001fd00000000106 */
[----:B------:R-:W-:-:S08]  /*0e40*/  DFMA R26, R26, R26, R26 ;  /* 0x0000001a1a1a722b */ /* 0x000fd0000000001a */
[----:B------:R-:W-:-:S08]  /*0e50*/  DFMA R26, R6, R26, R6 ;  /* 0x0000001a061a722b */ /* 0x000fd00000000006 */
[----:B------:R-:W-:-:S08]  /*0e60*/  DFMA R6, -R16, R26, 1 ;  /* 0x3ff000001006742b */ /* 0x000fd0000000011a */
[----:B------:R-:W-:Y:S02]  /*0e70*/  DFMA R26, R26, R6, R26 ;  /* 0x000000061a1a722b */ /* 0x000fe4000000001a */
[----:B------:R-:W-:-:S06]  /*0e80*/  DMUL R6, R4, R36 ;  /* 0x0000002404067228 */ /* 0x000fcc0000000000 */
[----:B------:R-:W-:Y:S01]  /*0e90*/  DMUL R28, R34, -R26 ;  /* 0x8000001a221c7228 */ /* 0x000fe20000000000 */
[----:B------:R0:W-:Y:S07]  /*0ea0*/  STG.E.64 desc[UR18][R8.64+-0x8], R6 ;  /* 0xfffff80608007986 */ /* 0x0001ee000c101b12 */
[--C-:B------:R-:W-:Y:S02]  /*0eb0*/  DFMA R30, -R16, R28, -R34.reuse ;  /* 0x0000001c101e722b */ /* 0x100fe40000000922 */
[----:B------:R-:W-:-:S06]  /*0ec0*/  DADD R34, -RZ, -R34 ;  /* 0x00000000ff227229 */ /* 0x000fcc0000000922 */
[----:B------:R-:W-:-:S04]  /*0ed0*/  DFMA R4, R26, R30, R28 ;  /* 0x0000001e1a04722b */ /* 0x000fc8000000001c */
[----:B------:R-:W-:-:S06]  /*0ee0*/  FSETP.GEU.AND P1, PT, |R35|, 6.5827683646048100446e-37, PT ;  /* 0x036000002300780b */ /* 0x000fcc0003f2e200 */
[----:B------:R-:W-:-:S05]  /*0ef0*/  FFMA R0, RZ, R17, R5 ;  /* 0x00000011ff007223 */ /* 0x000fca0000000005 */
[----:B------:R-:W-:-:S13]  /*0f00*/  FSETP.GT.AND P0, PT, |R0|, 1.469367938527859385e-39, PT ;  /* 0x001000000000780b */ /* 0x000fda0003f04200 */
[----:B0-----:R-:W-:Y:S05]  /*0f10*/  @P0 BRA P1, `(.L_x_32) ;  /* 0x00000000001c0947 */ /* 0x001fea0000800000 */
[----:B------:R-:W-:Y:S01]  /*0f20*/  MOV R4, R34 ;  /* 0x0000002200047202 */ /* 0x000fe20000000f00 */
[----:B------:R-:W-:Y:S01]  /*0f30*/  IMAD.MOV.U32 R3, RZ, RZ, R35 ;  /* 0x000000ffff037224 */ /* 0x000fe200078e0023 */
[----:B------:R-:W-:Y:S01]  /*0f40*/  MOV R0, 0xf80 ;  /* 0x00000f8000007802 */ /* 0x000fe20000000f00 */
[----:B------:R-:W-:Y:S02]  /*0f50*/  IMAD.MOV.U32 R28, RZ, RZ, R16 ;  /* 0x000000ffff1c7224 */ /* 0x000fe400078e0010 */
[----:B------:R-:W-:-:S07]  /*0f60*/  IMAD.MOV.U32 R29, RZ, RZ, R17 ;  /* 0x000000ffff1d7224 */ /* 0x000fce00078e0011 */
[----:B------:R-:W-:Y:S05]  /*0f70*/  CALL.REL.NOINC `($__internal_1_$__cuda_sm20_div_rn_f64_full) ;  /* 0x0000001400bc7944 */ /* 0x000fea0003c00000 */
[----:B------:R-:W-:-:S07]  /*0f80*/  MOV R5, R3 ;  /* 0x0000000300057202 */ /* 0x000fce0000000f00 */
.L_x_32:
[----:B------:R-:W-:Y:S05]  /*0f90*/  BSYNC.RECONVERGENT B1 ;  /* 0x0000000000017941 */ /* 0x000fea0003800200 */
.L_x_31:
[----:B------:R-:W-:Y:S01]  /*0fa0*/  DMUL R4, R4, R36 ;  /* 0x0000002404047228 */ /* 0x000fe20000000000 */
[----:B------:R-:W-:Y:S02]  /*0fb0*/  IMAD.U32 R36, RZ, RZ, UR14 ;  /* 0x0000000eff247e24 */ /* 0x000fe4000f8e00ff */
[----:B------:R-:W-:-:S04]  /*0fc0*/  IMAD.U32 R37, RZ, RZ, UR15 ;  /* 0x0000000fff257e24 */ /* 0x000fc8000f8e00ff */
[----:B------:R0:W-:Y:S01]  /*0fd0*/  STG.E.64 desc[UR18][R10.64+-0x8], R4 ;  /* 0xfffff8040a007986 */ /* 0x0001e2000c101b12 */
[----:B------:R-:W-:-:S03]  /*0fe0*/  IMAD.U32 R28, RZ, RZ, UR6 ;  /* 0x00000006ff1c7e24 */ /* 0x000fc6000f8e00ff */
[----:B------:R-:W2:Y:S01]  /*0ff0*/  LDG.E.64 R30, desc[UR18][R36.64] ;  /* 0x00000012241e7981 */ /* 0x000ea2000c1e1b00 */
[----:B------:R-:W-:-:S05]  /*1000*/  MOV R29, UR7 ;  /* 0x00000007001d7c02 */ /* 0x000fca0008000f00 */
[----:B------:R-:W3:Y:S01]  /*1010*/  LDG.E.64 R32, desc[UR18][R28.64] ;  /* 0x000000121c207981 */ /* 0x000ee2000c1e1b00 */
[----:B------:R-:W1:Y:S01]  /*1020*/  MUFU.RCP64H R7, R19 ;  /* 0x0000001300077308 */ /* 0x000e620000001800 */
[----:B------:R-:W-:Y:S01]  /*1030*/  IMAD.MOV.U32 R6, RZ, RZ, 0x1 ;  /* 0x00000001ff067424 */ /* 0x000fe200078e00ff */
[----:B------:R-:W-:Y:S05]  /*1040*/  BSSY.RECONVERGENT B1, `(.L_x_33) ;  /* 0x0000019000017945 */ /* 0x000fea0003800200 */
[----:B-1----:R-:W-:-:S08]  /*1050*/  DFMA R26, -R18, R6, 1 ;  /* 0x3ff00000121a742b */ /* 0x002fd00000000106 */
[----:B------:R-:W-:-:S08]  /*1060*/  DFMA R26, R26, R26, R26 ;  /* 0x0000001a1a1a722b */ /* 0x000fd0000000001a */
[----:B------:R-:W-:-:S08]  /*1070*/  DFMA R26, R6, R26, R6 ;  /* 0x0000001a061a722b */ /* 0x000fd00000000006 */
[----:B0-----:R-:W-:-:S08]  /*1080*/  DFMA R4, -R18, R26, 1 ;  /* 0x3ff000001204742b */ /* 0x001fd0000000011a */
        /* <DEDUP_REMOVED lines=20> */
.L_x_34:
[----:B------:R-:W-:Y:S05]  /*11d0*/  BSYNC.RECONVERGENT B1 ;  /* 0x0000000000017941 */ /* 0x000fea0003800200 */
.L_x_33:
[----:B------:R-:W-:Y:S01]  /*11e0*/  IMAD.MOV.U32 R26, RZ, RZ, 0x652b82fe ;  /* 0x652b82feff1a7424 */ /* 0x000fe200078e00ff */
[----:B------:R-:W-:Y:S01]  /*11f0*/  MOV R27, 0x3ff71547 ;  /* 0x3ff71547001b7802 */ /* 0x000fe20000000f00 */
        /* <DEDUP_REMOVED lines=22> */
[----:B------:R-:W0:Y:S01]  /*1360*/  MUFU.RCP64H R29, R21 ;  /* 0x00000015001d7308 */ /* 0x000e220000001800 */
[----:B------:R-:W-:Y:S01]  /*1370*/  UMOV UR21, 0x3f2a01a0 ;  /* 0x3f2a01a000157882 */ /* 0x000fe20000000000 */
[----:B------:R-:W-:-:S04]  /*1380*/  IMAD.MOV.U32 R28, RZ, RZ, 0x1 ;  /* 0x00000001ff1c7424 */ /* 0x000fc800078e00ff */
[----:B------:R-:W-:Y:S01]  /*1390*/  DFMA R36, R6, R36, UR20 ;  /* 0x0000001406247e2b */ /* 0x000fe20008000024 */
[----:B------:R-:W-:Y:S01]  /*13a0*/  UMOV UR20, 0x1852b7af ;  /* 0x1852b7af00147882 */ /* 0x000fe20000000000 */
[----:B------:R-:W-:-:S06]  /*13b0*/  UMOV UR21, 0x3f56c16c ;  /* 0x3f56c16c00157882 */ /* 0x000fcc0000000000 */
[----:B------:R-:W-:Y:S01]  /*13c0*/  DFMA R36, R6, R36, UR20 ;  /* 0x0000001406247e2b */ /* 0x000fe20008000024 */
[----:B------:R-:W-:Y:S01]  /*13d0*/  UMOV UR20, 0x11122322 ;  /* 0x1112232200147882 */ /* 0x000fe20000000000 */
[----:B------:R-:W-:Y:S01]  /*13e0*/  UMOV UR21, 0x3f811111 ;  /* 0x3f81111100157882 */ /* 0x000fe20000000000 */
[----:B0-----:R-:W-:-:S05]  /*13f0*/  DFMA R38, -R20, R28, 1 ;  /* 0x3ff000001426742b */ /* 0x001fca000000011c */
[----:B------:R-:W-:Y:S01]  /*1400*/  DFMA R36, R6, R36, UR20 ;  /* 0x0000001406247e2b */ /* 0x000fe20008000024 */
[----:B------:R-:W-:Y:S01]  /*1410*/  UMOV UR20, 0x555502a1 ;  /* 0x555502a100147882 */ /* 0x000fe20000000000 */
[----:B------:R-:W-:Y:S01]  /*1420*/  UMOV UR21, 0x3fa55555 ;  /* 0x3fa5555500157882 */ /* 0x000fe20000000000 */
[----:B------:R-:W-:-:S05]  /*1430*/  DFMA R38, R38, R38, R38 ;  /* 0x000000262626722b */ /* 0x000fca0000000026 */
[----:B------:R-:W-:Y:S01]  /*1440*/  DFMA R36, R6, R36, UR20 ;  /* 0x0000001406247e2b */ /* 0x000fe20008000024 */
[----:B------:R-:W-:Y:S01]  /*1450*/  UMOV UR20, 0x55555511 ;  /* 0x5555551100147882 */ /* 0x000fe20000000000 */
[----:B------:R-:W-:Y:S01]  /*1460*/  UMOV UR21, 0x3fc55555 ;  /* 0x3fc5555500157882 */ /* 0x000fe20000000000 */
[----:B------:R-:W-:-:S05]  /*1470*/  DFMA R38, R28, R38, R28 ;  /* 0x000000261c26722b */ /* 0x000fca000000001c */
[----:B------:R-:W-:Y:S01]  /*1480*/  DFMA R36, R6, R36, UR20 ;  /* 0x0000001406247e2b */ /* 0x000fe20008000024 */
[----:B------:R-:W-:Y:S01]  /*1490*/  UMOV UR20, 0xb ;  /* 0x0000000b00147882 */ /* 0x000fe20000000000 */
[----:B------:R-:W-:Y:S01]  /*14a0*/  UMOV UR21, 0x3fe00000 ;  /* 0x3fe0000000157882 */ /* 0x000fe20000000000 */
[----:B------:R-:W-:-:S05]  /*14b0*/  DFMA R28, -R20, R38, 1 ;  /* 0x3ff00000141c742b */ /* 0x000fca0000000126 */
[----:B------:R-:W-:-:S03]  /*14c0*/  DFMA R36, R6, R36, UR20 ;  /* 0x0000001406247e2b */ /* 0x000fc60008000024 */
[----:B------:R-:W-:-:S05]  /*14d0*/  DFMA R38, R38, R28, R38 ;  /* 0x0000001c2626722b */ /* 0x000fca0000000026 */
[----:B------:R-:W-:-:S03]  /*14e0*/  DFMA R28, R6, R36, 1 ;  /* 0x3ff00000061c742b */ /* 0x000fc60000000024 */
[----:B------:R-:W-:-:S05]  /*14f0*/  DMUL R36, R38, R30 ;  /* 0x0000001e26247228 */ /* 0x000fca0000000000 */
[----:B------:R-:W-:-:S03]  /*1500*/  DFMA R28, R6, R28, 1 ;  /* 0x3ff00000061c742b */ /* 0x000fc6000000001c */
[----:B------:R-:W-:-:S08]  /*1510*/  DFMA R6, -R20, R36, R30 ;  /* 0x000000241406722b */ /* 0x000fd0000000011e */
[----:B------:R-:W-:Y:S01]  /*1520*/  DFMA R6, R38, R6, R36 ;  /* 0x000000062606722b */ /* 0x000fe20000000024 */
[----:B------:R-:W-:Y:S01]  /*1530*/  LEA R37, R26, R29, 0x14 ;  /* 0x0000001d1a257211 */ /* 0x000fe200078ea0ff */
[----:B------:R-:W-:Y:S01]  /*1540*/  IMAD.MOV.U32 R36, RZ, RZ, R28 ;  /* 0x000000ffff247224 */ /* 0x000fe200078e001c */
[----:B------:R-:W-:Y:S08]  /*1550*/  @!P0 BRA `(.L_x_36) ;  /* 0x0000000000308947 */ /* 0x000ff00003800000 */
        /* <DEDUP_REMOVED lines=12> */
.L_x_36:
[----:B------:R-:W-:Y:S05]  /*1620*/  BSYNC.RECONVERGENT B0 ;  /* 0x0000000000007941 */ /* 0x000fea0003800200 */
.L_x_35:
[----:B------:R0:W-:Y:S01]  /*1630*/  STG.E.64 desc[UR18][R14.64+0x8], R36 ;  /* 0x000008240e007986 */ /* 0x0001e2000c101b12 */
[----:B------:R-:W-:Y:S01]  /*1640*/  FFMA R0, RZ, R21, R7 ;  /* 0x00000015ff007223 */ /* 0x000fe20000000007 */
[----:B------:R-:W-:Y:S01]  /*1650*/  FSETP.GEU.AND P1, PT, |R31|, 6.5827683646048100446e-37, PT ;  /* 0x036000001f00780b */ /* 0x000fe20003f2e200 */
[----:B------:R-:W-:Y:S03]  /*1660*/  BSSY.RECONVERGENT B1, `(.L_x_37) ;  /* 0x000000b000017945 */ /* 0x000fe60003800200 */
[----:B------:R-:W-:-:S13]  /*1670*/  FSETP.GT.AND P0, PT, |R0|, 1.469367938527859385e-39, PT ;  /* 0x001000000000780b */ /* 0x000fda0003f04200 */
[----:B0-----:R-:W-:Y:S05]  /*1680*/  @P0 BRA P1, `(.L_x_38) ;  /* 0x0000000000200947 */ /* 0x001fea0000800000 */
[----:B------:R-:W-:Y:S01]  /*1690*/  IMAD.MOV.U32 R4, RZ, RZ, R30 ;  /* 0x000000ffff047224 */ /* 0x000fe200078e001e */
[----:B------:R-:W-:Y:S01]  /*16a0*/  MOV R29, R21 ;  /* 0x00000015001d7202 */ /* 0x000fe20000000f00 */
[----:B------:R-:W-:Y:S01]  /*16b0*/  IMAD.MOV.U32 R3, RZ, RZ, R31 ;  /* 0x000000ffff037224 */ /* 0x000fe200078e001f */
[----:B------:R-:W-:Y:S01]  /*16c0*/  MOV R0, 0x16f0 ;  /* 0x000016f000007802 */ /* 0x000fe20000000f00 */
[----:B------:R-:W-:-:S07]  /*16d0*/  IMAD.MOV.U32 R28, RZ, RZ, R20 ;  /* 0x000000ffff1c7224 */ /* 0x000fce00078e0014 */
[----:B------:R-:W-:Y:S05]  /*16e0*/  CALL.REL.NOINC `($__internal_1_$__cuda_sm20_div_rn_f64_full) ;  /* 0x0000000c00e07944 */ /* 0x000fea0003c00000 */
[----:B------:R-:W-:Y:S02]  /*16f0*/  IMAD.MOV.U32 R6, RZ, RZ, R4 ;  /* 0x000000ffff067224 */ /* 0x000fe400078e0004 */
[----:B------:R-:W-:-:S07]  /*1700*/  IMAD.MOV.U32 R7, RZ, RZ, R3 ;  /* 0x000000ffff077224 */ /* 0x000fce00078e0003 */
.L_x_38:
[----:B------:R-:W-:Y:S05]  /*1710*/  BSYNC.RECONVERGENT B1 ;  /* 0x0000000000017941 */ /* 0x000fea0003800200 */
.L_x_37:
        /* <DEDUP_REMOVED lines=17> */
[----:B------:R-:W-:Y:S01]  /*1830*/  MOV R4, R32 ;  /* 0x0000002000047202 */ /* 0x000fe20000000f00 */
[----:B------:R-:W-:Y:S01]  /*1840*/  IMAD.MOV.U32 R3, RZ, RZ, R33 ;  /* 0x000000ffff037224 */ /* 0x000fe200078e0021 */
[----:B------:R-:W-:Y:S01]  /*1850*/  MOV R0, 0x1890 ;  /* 0x0000189000007802 */ /* 0x000fe20000000f00 */
[----:B------:R-:W-:Y:S02]  /*1860*/  IMAD.MOV.U32 R28, RZ, RZ, R20 ;  /* 0x000000ffff1c7224 */ /* 0x000fe400078e0014 */
[----:B------:R-:W-:-:S07]  /*1870*/  IMAD.MOV.U32 R29, RZ, RZ, R21 ;  /* 0x000000ffff1d7224 */ /* 0x000fce00078e0015 */
[----:B------:R-:W-:Y:S05]  /*1880*/  CALL.REL.NOINC `($__internal_1_$__cuda_sm20_div_rn_f64_full) ;  /* 0x0000000c00787944 */ /* 0x000fea0003c00000 */
[----:B------:R-:W-:-:S07]  /*1890*/  MOV R5, R3 ;  /* 0x0000000300057202 */ /* 0x000fce0000000f00 */
.L_x_40:
[----:B------:R-:W-:Y:S05]  /*18a0*/  BSYNC.RECONVERGENT B1 ;  /* 0x0000000000017941 */ /* 0x000fea0003800200 */
.L_x_39:
        /* <DEDUP_REMOVED lines=24> */
[----:B------:R-:W-:-:S07]  /*1a30*/  IMAD.MOV.U32 R5, RZ, RZ, R3 ;  /* 0x000000ffff057224 */ /* 0x000fce00078e0003 */
.L_x_42:
[----:B------:R-:W-:Y:S05]  /*1a40*/  BSYNC.RECONVERGENT B1 ;  /* 0x0000000000017941 */ /* 0x000fea0003800200 */
.L_x_41:
[----:B------:R-:W-:Y:S01]  /*1a50*/  DMUL R4, R4, R36 ;  /* 0x0000002404047228 */ /* 0x000fe20000000000 */
[----:B------:R-:W-:Y:S01]  /*1a60*/  UIADD3 UR14, UP1, UPT, UR14, 0x10, URZ ;  /* 0x000000100e0e7890 */ /* 0x000fe2000ff3e0ff */
[----:B------:R-:W-:-:S03]  /*1a70*/  VIADD R2, R2, 0x2 ;  /* 0x0000000202027836 */ /* 0x000fc60000000000 */
[----:B------:R-:W-:Y:S02]  /*1a80*/  UIADD3.X UR15, UPT, UPT, URZ, UR15, URZ, UP1, !UPT ;  /* 0x0000000fff0f7290 */ /* 0x000fe40008ffe4ff */
[----:B------:R0:W-:Y:S01]  /*1a90*/  STG.E.64 desc[UR18][R10.64], R4 ;  /* 0x000000040a007986 */ /* 0x0001e2000c101b12 */
[----:B------:R-:W-:Y:S09]  /*1aa0*/  BRA.U UP2, `(.L_x_43) ;  /* 0xffffffe902647547 */ /* 0x000ff2000b83ffff */
[----:B0-----:R-:W-:Y:S01]  /*1ab0*/  MOV R4, UR17 ;  /* 0x0000001100047c02 */ /* 0x001fe20008000f00 */
[----:B------:R-:W-:-:S07]  /*1ac0*/  IMAD.MOV.U32 R5, RZ, RZ, RZ ;  /* 0x000000ffff057224 */ /* 0x000fce00078e00ff */
.L_x_22:
[----:B------:R-:W0:Y:S02]  /*1ad0*/  LDCU UR14, c[0x0][0x3d8] ;  /* 0x00007b00ff0e77ac */ /* 0x000e240008000800 */
[----:B0-----:R-:W-:-:S09]  /*1ae0*/  ULOP3.LUT UP1, URZ, UR14, 0x1, URZ, 0xc0, !UPT ;  /* 0x000000010eff7892 */ /* 0x001fd2000f82c0ff */
[----:B------:R-:W-:Y:S05]  /*1af0*/  BRA.U !UP1, `(.L_x_44) ;  /* 0x0000000909d47547 */ /* 0x000fea000b800000 */
[----:B------:R-:W0:Y:S01]  /*1b00*/  LDC.64 R6, c[0x0][0x3b8] ;  /* 0x0000ee00ff067b82 */ /* 0x000e220000000a00 */
[----:B------:R-:W-:Y:S02]  /*1b10*/  IMAD.U32 R26, RZ, RZ, UR6 ;  /* 0x00000006ff1a7e24 */ /* 0x000fe4000f8e00ff */
[----:B------:R-:W-:-:S05]  /*1b20*/  IMAD.U32 R27, RZ, RZ, UR7 ;  /* 0x00000007ff1b7e24 */ /* 0x000fca000f8e00ff */
[----:B------:R-:W2:Y:S01]  /*1b30*/  LDG.E.64 R10, desc[UR18][R26.64] ;  /* 0x000000121a0a7981 */ /* 0x000ea2000c1e1b00 */
[----:B0-----:R-:W-:-:S04]  /*1b40*/  LEA R6, P0, R4, R6, 0x3 ;  /* 0x0000000604067211 */ /* 0x001fc800078018ff */
[----:B------:R-:W-:-:S05]  /*1b50*/  LEA.HI.X R7, R4, R7, R5, 0x3, P0 ;  /* 0x0000000704077211 */ /* 0x000fca00000f1c05 */
[----:B------:R-:W3:Y:S01]  /*1b60*/  LDG.E.64 R12, desc[UR18][R6.64] ;  /* 0x00000012060c7981 */ /* 0x000ee2000c1e1b00 */
[----:B------:R-:W0:Y:S01]  /*1b70*/  MUFU.RCP64H R5, R19 ;  /* 0x0000001300057308 */ /* 0x000e220000001800 */
[----:B------:R-:W-:-:S06]  /*1b80*/  MOV R4, 0x1 ;  /* 0x0000000100047802 */ /* 0x000fcc0000000f00 */
[----:B0-----:R-:W-:-:S08]  /*1b90*/  DFMA R8, -R18, R4, 1 ;  /* 0x3ff000001208742b */ /* 0x001fd00000000104 */
[----:B------:R-:W-:-:S08]  /*1ba0*/  DFMA R8, R8, R8, R8 ;  /* 0x000000080808722b */ /* 0x000fd00000000008 */
[----:B------:R-:W-:-:S08]  /*1bb0*/  DFMA R4, R4, R8, R4 ;  /* 0x000000080404722b */ /* 0x000fd00000000004 */
[----:B------:R-:W-:-:S08]  /*1bc0*/  DFMA R14, -R18, R4, 1 ;  /* 0x3ff00000120e742b */ /* 0x000fd00000000104 */
[----:B------:R-:W-:Y:S01]  /*1bd0*/  DFMA R14, R4, R14, R4 ;  /* 0x0000000e040e722b */ /* 0x000fe20000000004 */
[----:B------:R-:W-:Y:S01]  /*1be0*/  BSSY.RECONVERGENT B1, `(.L_x_45) ;  /* 0x0000014000017945 */ /* 0x000fe20003800200 */
[----:B--2--5:R-:W-:Y:S02]  /*1bf0*/  DADD R10, -R24, R10 ;  /* 0x00000000180a7229 */ /* 0x024fe4000000010a */
[----:B---3--:R-:W-:-:S08]  /*1c00*/  DADD R12, -R22, R12 ;  /* 0x00000000160c7229 */ /* 0x008fd0000000010c */
        /* <DEDUP_REMOVED lines=17> */
.L_x_46:
[----:B------:R-:W-:Y:S05]  /*1d20*/  BSYNC.RECONVERGENT B1 ;  /* 0x0000000000017941 */ /* 0x000fea0003800200 */
.L_x_45:
[----:B------:R-:W-:Y:S01]  /*1d30*/  IMAD.MOV.U32 R26, RZ, RZ, 0x652b82fe ;  /* 0x652b82feff1a7424 */ /* 0x000fe200078e00ff */
[----:B------:R-:W-:Y:S01]  /*1d40*/  UMOV UR6, 0xfefa39ef ;  /* 0xfefa39ef00067882 */ /* 0x000fe20000000000 */
[----:B------:R-:W-:Y:S01]  /*1d50*/  IMAD.MOV.U32 R27, RZ, RZ, 0x3ff71547 ;  /* 0x3ff71547ff1b7424 */ /* 0x000fe200078e00ff */
[----:B------:R-:W-:Y:S01]  /*1d60*/  UMOV UR7, 0x3fe62e42 ;  /* 0x3fe62e4200077882 */ /* 0x000fe20000000000 */
[----:B------:R-:W0:Y:S01]  /*1d70*/  MUFU.RCP64H R29, R21 ;  /* 0x00000015001d7308 */ /* 0x000e220000001800 */
[----:B------:R-:W-:Y:S01]  /*1d80*/  IMAD.MOV.U32 R28, RZ, RZ, 0x1 ;  /* 0x00000001ff1c7424 */ /* 0x000fe200078e00ff */
[----:B------:R-:W1:Y:S01]  /*1d90*/  LDC.64 R32, c[0x0][0x380] ;  /* 0x0000e000ff207b82 */ /* 0x000e620000000a00 */
[----:B------:R-:W-:Y:S01]  /*1da0*/  FSETP.GEU.AND P0, PT, |R5|, 4.1917929649353027344, PT ;  /* 0x4086232b0500780b */ /* 0x000fe20003f0e200 */
[----:B------:R-:W-:Y:S01]  /*1db0*/  DFMA R26, R4, R26, 6.75539944105574400000e+15 ;  /* 0x43380000041a742b */ /* 0x000fe2000000001a */
[----:B------:R-:W-:Y:S07]  /*1dc0*/  BSSY.RECONVERGENT B0, `(.L_x_47) ;  /* 0x000003d000007945 */ /* 0x000fee0003800200 */
        /* <DEDUP_REMOVED lines=8> */
[----:B------:R-:W-:Y:S01]  /*1e50*/  MOV R14, 0xfca213ea ;  /* 0xfca213ea000e7802 */ /* 0x000fe20000000f00 */
[----:B------:R-:W-:Y:S01]  /*1e60*/  IMAD.MOV.U32 R15, RZ, RZ, 0x3e928af3 ;  /* 0x3e928af3ff0f7424 */ /* 0x000fe200078e00ff */
[----:B------:R-:W-:Y:S01]  /*1e70*/  UMOV UR7, 0x3e5ade15 ;  /* 0x3e5ade1500077882 */ /* 0x000fe20000000000 */
[----:B------:R-:W-:-:S04]  /*1e80*/  DFMA R30, R28, R30, R28 ;  /* 0x0000001e1c1e722b */ /* 0x000fc8000000001c */
[----:B------:R-:W-:Y:S01]  /*1e90*/  DFMA R14, R6, UR6, R14 ;  /* 0x00000006060e7c2b */ /* 0x000fe2000800000e */
[----:B------:R-:W-:Y:S01]  /*1ea0*/  UMOV UR6, 0x62401315 ;  /* 0x6240131500067882 */ /* 0x000fe20000000000 */
[----:B------:R-:W-:Y:S02]  /*1eb0*/  UMOV UR7, 0x3ec71dee ;  /* 0x3ec71dee00077882 */ /* 0x000fe40000000000 */
[----:B------:R-:W-:-:S04]  /*1ec0*/  DFMA R28, -R20, R30, 1 ;  /* 0x3ff00000141c742b */ /* 0x000fc8000000011e */
[----:B------:R-:W-:Y:S01]  /*1ed0*/  DFMA R14, R6, R14, UR6 ;  /* 0x00000006060e7e2b */ /* 0x000fe2000800000e */
[----:B------:R-:W-:Y:S01]  /*1ee0*/  UMOV UR6, 0x7c89eb71 ;  /* 0x7c89eb7100067882 */ /* 0x000fe20000000000 */
[----:B------:R-:W-:Y:S02]  /*1ef0*/  UMOV UR7, 0x3efa0199 ;  /* 0x3efa019900077882 */ /* 0x000fe40000000000 */
[----:B------:R-:W-:-:S04]  /*1f00*/  DFMA R34, R30, R28, R30 ;  /* 0x0000001c1e22722b */ /* 0x000fc8000000001e */
[----:B------:R-:W-:Y:S01]  /*1f10*/  DFMA R14, R6, R14, UR6 ;  /* 0x00000006060e7e2b */ /* 0x000fe2000800000e */
[----:B------:R-:W-:Y:S01]  /*1f20*/  UMOV UR6, 0x14761f65 ;  /* 0x14761f6500067882 */ /* 0x000fe20000000000 */
[----:B------:R-:W-:Y:S02]  /*1f30*/  UMOV UR7, 0x3f2a01a0 ;  /* 0x3f2a01a000077882 */ /* 0x000fe40000000000 */
[----:B------:R-:W-:-:S04]  /*1f40*/  DMUL R30, R34, R12 ;  /* 0x0000000c221e7228 */ /* 0x000fc80000000000 */
        /* <DEDUP_REMOVED lines=20> */
[----:B------:R-:W-:Y:S01]  /*2090*/  IMAD R15, R26, 0x100000, R29 ;  /* 0x001000001a0f7824 */ /* 0x000fe200078e021d */
[----:B------:R-:W-:Y:S01]  /*20a0*/  MOV R14, R28 ;  /* 0x0000001c000e7202 */ /* 0x000fe20000000f00 */
[----:B-1----:R-:W-:Y:S01]  /*20b0*/  IMAD.WIDE R30, R2, 0x8, R32 ;  /* 0x00000008021e7825 */ /* 0x002fe200078e0220 */
[----:B------:R-:W-:Y:S07]  /*20c0*/  @!P0 BRA `(.L_x_48) ;  /* 0x0000000000308947 */ /* 0x000fee0003800000 */
        /* <DEDUP_REMOVED lines=12> */
.L_x_48:
[----:B------:R-:W-:Y:S05]  /*2190*/  BSYNC.RECONVERGENT B0 ;  /* 0x0000000000007941 */ /* 0x000fea0003800200 */
.L_x_47:
[----:B------:R0:W-:Y:S01]  /*21a0*/  STG.E.64 desc[UR18][R30.64], R14 ;  /* 0x0000000e1e007986 */ /* 0x0001e2000c101b12 */
[----:B------:R-:W-:Y:S01]  /*21b0*/  FFMA R0, RZ, R21, R7 ;  /* 0x00000015ff007223 */ /* 0x000fe20000000007 */
[----:B------:R-:W-:Y:S01]  /*21c0*/  FSETP.GEU.AND P1, PT, |R13|, 6.5827683646048100446e-37, PT ;  /* 0x036000000d00780b */ /* 0x000fe20003f2e200 */
[----:B------:R-:W-:Y:S03]  /*21d0*/  BSSY.RECONVERGENT B1, `(.L_x_49) ;  /* 0x000000b000017945 */ /* 0x000fe60003800200 */
        /* <DEDUP_REMOVED lines=8> */
[----:B------:R-:W-:Y:S01]  /*2260*/  MOV R6, R4 ;  /* 0x0000000400067202 */ /* 0x000fe20000000f00 */
[----:B------:R-:W-:-:S07]  /*2270*/  IMAD.MOV.U32 R7, RZ, RZ, R3 ;  /* 0x000000ffff077224 */ /* 0x000fce00078e0003 */
.L_x_50:
[----:B------:R-:W-:Y:S05]  /*2280*/  BSYNC.RECONVERGENT B1 ;  /* 0x0000000000017941 */ /* 0x000fea0003800200 */
.L_x_49:
[----:B------:R-:W0:Y:S01]  /*2290*/  MUFU.RCP64H R5, R21 ;  /* 0x0000001500057308 */ /* 0x000e220000001800 */
[----:B------:R-:W-:Y:S01]  /*22a0*/  IMAD.MOV.U32 R4, RZ, RZ, 0x1 ;  /* 0x00000001ff047424 */ /* 0x000fe200078e00ff */
[----:B------:R-:W-:Y:S01]  /*22b0*/  DMUL R6, R6, R14 ;  /* 0x0000000e06067228 */ /* 0x000fe20000000000 */
[----:B------:R-:W-:Y:S01]  /*22c0*/  FSETP.GEU.AND P1, PT, |R11|, 6.5827683646048100446e-37, PT ;  /* 0x036000000b00780b */ /* 0x000fe20003f2e200 */
[----:B------:R-:W-:Y:S03]  /*22d0*/  BSSY.RECONVERGENT B1, `(.L_x_51) ;  /* 0x0000016000017945 */ /* 0x000fe60003800200 */
[----:B0-----:R-:W-:-:S08]  /*22e0*/  DFMA R12, -R20, R4, 1 ;  /* 0x3ff00000140c742b */ /* 0x001fd00000000104 */
[----:B------:R-:W-:-:S08]  /*22f0*/  DFMA R12, R12, R12, R12 ;  /* 0x0000000c0c0c722b */ /* 0x000fd0000000000c */
[----:B------:R-:W-:Y:S02]  /*2300*/  DFMA R4, R4, R12, R4 ;  /* 0x0000000c0404722b */ /* 0x000fe40000000004 */
[----:B------:R-:W0:Y:S06]  /*2310*/  LDC.64 R12, c[0x0][0x388] ;  /* 0x0000e200ff0c7b82 */ /* 0x000e2c0000000a00 */
[----:B------:R-:W-:-:S08]  /*2320*/  DFMA R26, -R20, R4, 1 ;  /* 0x3ff00000141a742b */ /* 0x000fd00000000104 */
[----:B------:R-:W-:-:S08]  /*2330*/  DFMA R28, R4, R26, R4 ;  /* 0x0000001a041c722b */ /* 0x000fd00000000004 */
[----:B------:R-:W-:Y:S01]  /*2340*/  DMUL R4, R28, R10 ;  /* 0x0000000a1c047228 */ /* 0x000fe20000000000 */
[----:B0-----:R-:W-:-:S05]  /*2350*/  IMAD.WIDE R12, R2, 0x8, R12 ;  /* 0x00000008020c7825 */ /* 0x001fca00078e020c */
[----:B------:R0:W-:Y:S02]  /*2360*/  STG.E.64 desc[UR18][R12.64], R6 ;  /* 0x000000060c007986 */ /* 0x0001e4000c101b12 */
[----:B------:R-:W-:-:S08]  /*2370*/  DFMA R26, -R20, R4, R10 ;  /* 0x00000004141a722b */ /* 0x000fd0000000010a */
[----:B------:R-:W-:-:S10]  /*2380*/  DFMA R4, R28, R26, R4 ;  /* 0x0000001a1c04722b */ /* 0x000fd40000000004 */
        /* <DEDUP_REMOVED lines=10> */
.L_x_52:
[----:B------:R-:W-:Y:S05]  /*2430*/  BSYNC.RECONVERGENT B1 ;  /* 0x0000000000017941 */ /* 0x000fea0003800200 */
.L_x_51:
[----:B------:R-:W0:Y:S01]  /*2440*/  MUFU.RCP64H R7, R17 ;  /* 0x0000001100077308 */ /* 0x000e220000001800 */
[----:B------:R-:W-:Y:S01]  /*2450*/  MOV R6, 0x1 ;  /* 0x0000000100067802 */ /* 0x000fe20000000f00 */
[----:B------:R-:W-:Y:S05]  /*2460*/  BSSY.RECONVERGENT B1, `(.L_x_53) ;  /* 0x0000019000017945 */ /* 0x000fea0003800200 */
[----:B0-----:R-:W-:-:S08]  /*2470*/  DFMA R10, -R16, R6, 1 ;  /* 0x3ff00000100a742b */ /* 0x001fd00000000106 */
[----:B------:R-:W-:-:S08]  /*2480*/  DFMA R10, R10, R10, R10 ;  /* 0x0000000a0a0a722b */ /* 0x000fd0000000000a */
[----:B------:R-:W-:Y:S02]  /*2490*/  DFMA R6, R6, R10, R6 ;  /* 0x0000000a0606722b */ /* 0x000fe40000000006 */
[----:B------:R-:W0:Y:S06]  /*24a0*/  LDC.64 R10, c[0x0][0x390] ;  /* 0x0000e400ff0a7b82 */ /* 0x000e2c0000000a00 */
[----:B------:R-:W-:-:S08]  /*24b0*/  DFMA R12, -R16, R6, 1 ;  /* 0x3ff00000100c742b */ /* 0x000fd00000000106 */
[----:B------:R-:W-:Y:S02]  /*24c0*/  DFMA R28, R6, R12, R6 ;  /* 0x0000000c061c722b */ /* 0x000fe40000000006 */
[----:B------:R-:W-:-:S06]  /*24d0*/  DMUL R6, R4, R14 ;  /* 0x0000000e04067228 */ /* 0x000fcc0000000000 */
[----:B------:R-:W-:Y:S01]  /*24e0*/  DMUL R12, R28, -R8 ;  /* 0x800000081c0c7228 */ /* 0x000fe20000000000 */
[----:B0-----:R-:W-:-:S05]  /*24f0*/  IMAD.WIDE R10, R2, 0x8, R10 ;  /* 0x00000008020a7825 */ /* 0x001fca00078e020a */
[----:B------:R0:W-:Y:S02]  /*2500*/  STG.E.64 desc[UR18][R10.64], R6 ;  /* 0x000000060a007986 */ /* 0x0001e4000c101b12 */
        /* <DEDUP_REMOVED lines=14> */
.L_x_54:
[----:B------:R-:W-:Y:S05]  /*25f0*/  BSYNC.RECONVERGENT B1 ;  /* 0x0000000000017941 */ /* 0x000fea0003800200 */
.L_x_53:
[----:B------:R-:W0:Y:S01]  /*2600*/  LDC.64 R6, c[0x0][0x398] ;  /* 0x0000e600ff067b82 */ /* 0x000e220000000a00 */
[----:B------:R-:W-:Y:S01]  /*2610*/  DMUL R4, R4, R14 ;  /* 0x0000000e04047228 */ /* 0x000fe20000000000 */
[----:B0-----:R-:W-:-:S04]  /*2620*/  IMAD.WIDE R6, R2, 0x8, R6 ;  /* 0x0000000802067825 */ /* 0x001fc800078e0206 */
[----:B------:R-:W-:Y:S02]  /*2630*/  VIADD R2, R2, 0x1 ;  /* 0x0000000102027836 */ /* 0x000fe40000000000 */
[----:B------:R0:W-:Y:S05]  /*2640*/  STG.E.64 desc[UR18][R6.64], R4 ;  /* 0x0000000406007986 */ /* 0x0001ea000c101b12 */
.L_x_44:
[----:B------:R-:W-:Y:S05]  /*2650*/  BRA.U UP0, `(.L_x_55) ;  /* 0xffffffdd00447547 */ /* 0x000fea000b83ffff */
[----:B------:R-:W-:Y:S05]  /*2660*/  EXIT ;  /* 0x000000000000794d */ /* 0x000fea0003800000 */
        .weak           $__internal_1_$__cuda_sm20_div_rn_f64_full
        .type           $__internal_1_$__cuda_sm20_div_rn_f64_full,@function
        .size           $__internal_1_$__cuda_sm20_div_rn_f64_full,(.L_x_103 - $__internal_1_$__cuda_sm20_div_rn_f64_full)
$__internal_1_$__cuda_sm20_div_rn_f64_full:
[C---:B------:R-:W-:Y:S01]  /*2670*/  FSETP.GEU.AND P0, PT, |R29|.reuse, 1.469367938527859385e-39, PT ;  /* 0x001000001d00780b */ /* 0x040fe20003f0e200 */
[----:B------:R-:W-:Y:S01]  /*2680*/  IMAD.MOV.U32 R41, RZ, RZ, R3 ;  /* 0x000000ffff297224 */ /* 0x000fe200078e0003 */
[----:B------:R-:W-:Y:S01]  /*2690*/  LOP3.LUT R26, R29, 0x800fffff, RZ, 0xc0, !PT ;  /* 0x800fffff1d1a7812 */ /* 0x000fe200078ec0ff */
[----:B------:R-:W-:Y:S01]  /*26a0*/  IMAD.MOV.U32 R40, RZ, RZ, R4 ;  /* 0x000000ffff287224 */ /* 0x000fe200078e0004 */
[----:B------:R-:W-:Y:S01]  /*26b0*/  MOV R38, 0x1 ;  /* 0x0000000100267802 */ /* 0x000fe20000000f00 */
[----:B------:R-:W-:Y:S01]  /*26c0*/  BSSY.RECONVERGENT B0, `(.L_x_56) ;  /* 0x0000059000007945 */ /* 0x000fe20003800200 */
[----:B------:R-:W-:Y:S01]  /*26d0*/  LOP3.LUT R27, R26, 0x3ff00000, RZ, 0xfc, !PT ;  /* 0x3ff000001a1b7812 */ /* 0x000fe200078efcff */
[----:B------:R-:W-:Y:S01]  /*26e0*/  IMAD.MOV.U32 R42, RZ, RZ, R40 ;  /* 0x000000ffff2a7224 */ /* 0x000fe200078e0028 */
[----:B------:R-:W-:Y:S02]  /*26f0*/  MOV R26, R28 ;  /* 0x0000001c001a7202 */ /* 0x000fe40000000f00 */
[----:B------:R-:W-:-:S02]  /*2700*/  FSETP.GEU.AND P2, PT, |R41|, 1.469367938527859385e-39, PT ;  /* 0x001000002900780b */ /* 0x000fc40003f4e200 */
[----:B------:R-:W-:Y:S01]  /*2710*/  LOP3.LUT R3, R41, 0x7ff00000, RZ, 0xc0, !PT ;  /* 0x7ff0000029037812 */ /* 0x000fe200078ec0ff */
[----:B------:R-:W-:Y:S01]  /*2720*/  @!P0 DMUL R26, R28, 8.98846567431157953865e+307 ;  /* 0x7fe000001c1a8828 */ /* 0x000fe20000000000 */
[----:B------:R-:W-:-:S04]  /*2730*/  LOP3.LUT R5, R29, 0x7ff00000, RZ, 0xc0, !PT ;  /* 0x7ff000001d057812 */ /* 0x000fc800078ec0ff */
[----:B------:R-:W-:Y:S01]  /*2740*/  ISETP.GE.U32.AND P1, PT, R3, R5, PT ;  /* 0x000000050300720c */ /* 0x000fe20003f26070 */
[----:B------:R-:W0:Y:S04]  /*2750*/  MUFU.RCP64H R39, R27 ;  /* 0x0000001b00277308 */ /* 0x000e280000001800 */
[----:B------:R-:W-:Y:S02]  /*2760*/  @!P2 LOP3.LUT R4, R29, 0x7ff00000, RZ, 0xc0, !PT ;  /* 0x7ff000001d04a812 */ /* 0x000fe400078ec0ff */
[----:B------:R-:W-:Y:S02]  /*2770*/  @!P0 LOP3.LUT R5, R27, 0x7ff00000, RZ, 0xc0, !PT ;  /* 0x7ff000001b058812 */ /* 0x000fe400078ec0ff */
[----:B------:R-:W-:Y:S01]  /*2780*/  @!P2 ISETP.GE.U32.AND P3, PT, R3, R4, PT ;  /* 0x000000040300a20c */ /* 0x000fe20003f66070 */
[----:B------:R-:W-:Y:S01]  /*2790*/  IMAD.MOV.U32 R4, RZ, RZ, 0x1ca00000 ;  /* 0x1ca00000ff047424 */ /* 0x000fe200078e00ff */
[----:B0-----:R-:W-:-:S08]  /*27a0*/  DFMA R6, R38, -R26, 1 ;  /* 0x3ff000002606742b */ /* 0x001fd0000000081a */
[----:B------:R-:W-:-:S08]  /*27b0*/  DFMA R6, R6, R6, R6 ;  /* 0x000000060606722b */ /* 0x000fd00000000006 */
[----:B------:R-:W-:Y:S01]  /*27c0*/  DFMA R38, R38, R6, R38 ;  /* 0x000000062626722b */ /* 0x000fe20000000026 */
[C---:B------:R-:W-:Y:S02]  /*27d0*/  @!P2 SEL R7, R4.reuse, 0x63400000, !P3 ;  /* 0x634000000407a807 */ /* 0x040fe40005800000 */
[----:B------:R-:W-:Y:S02]  /*27e0*/  SEL R6, R4, 0x63400000, !P1 ;  /* 0x6340000004067807 */ /* 0x000fe40004800000 */
[----:B------:R-:W-:-:S03]  /*27f0*/  @!P2 LOP3.LUT R7, R7, 0x80000000, R41, 0xf8, !PT ;  /* 0x800000000707a812 */ /* 0x000fc600078ef829 */
[----:B------:R-:W-:Y:S01]  /*2800*/  DFMA R44, R38, -R26, 1 ;  /* 0x3ff00000262c742b */ /* 0x000fe2000000081a */
[----:B------:R-:W-:Y:S02]  /*2810*/  LOP3.LUT R43, R6, 0x800fffff, R41, 0xf8, !PT ;  /* 0x800fffff062b7812 */ /* 0x000fe400078ef829 */
[----:B------:R-:W-:Y:S02]  /*2820*/  @!P2 LOP3.LUT R7, R7, 0x100000, RZ, 0xfc, !PT ;  /* 0x001000000707a812 */ /* 0x000fe400078efcff */
[----:B------:R-:W-:-:S03]  /*2830*/  @!P2 MOV R6, RZ ;  /* 0x000000ff0006a202 */ /* 0x000fc60000000f00 */
[----:B------:R-:W-:-:S03]  /*2840*/  DFMA R44, R38, R44, R38 ;  /* 0x0000002c262c722b */ /* 0x000fc60000000026 */
[----:B------:R-:W-:-:S08]  /*2850*/  @!P2 DFMA R42, R42, 2, -R6 ;  /* 0x400000002a2aa82b */ /* 0x000fd00000000806 */
[----:B------:R-:W-:-:S08]  /*2860*/  DMUL R6, R44, R42 ;  /* 0x0000002a2c067228 */ /* 0x000fd00000000000 */
[----:B------:R-:W-:-:S08]  /*2870*/  DFMA R38, R6, -R26, R42 ;  /* 0x8000001a0626722b */ /* 0x000fd0000000002a */
[----:B------:R-:W-:Y:S01]  /*2880*/  DFMA R38, R44, R38, R6 ;  /* 0x000000262c26722b */ /* 0x000fe20000000006 */
[----:B------:R-:W-:Y:S01]  /*2890*/  IMAD.MOV.U32 R6, RZ, RZ, R3 ;  /* 0x000000ffff067224 */ /* 0x000fe200078e0003 */
[----:B------:R-:W-:-:S05]  /*28a0*/  @!P2 LOP3.LUT R6, R43, 0x7ff00000, RZ, 0xc0, !PT ;  /* 0x7ff000002b06a812 */ /* 0x000fca00078ec0ff */
[----:B------:R-:W-:-:S05]  /*28b0*/  VIADD R7, R6, 0xffffffff ;  /* 0xffffffff06077836 */ /* 0x000fca0000000000 */
[----:B------:R-:W-:Y:S02]  /*28c0*/  ISETP.GT.U32.AND P0, PT, R7, 0x7feffffe, PT ;  /* 0x7feffffe0700780c */ /* 0x000fe40003f04070 */
[----:B------:R-:W-:-:S04]  /*28d0*/  IADD3 R7, PT, PT, R5, -0x1, RZ ;  /* 0xffffffff05077810 */ /* 0x000fc80007ffe0ff */
[----:B------:R-:W-:-:S13]  /*28e0*/  ISETP.GT.U32.OR P0, PT, R7, 0x7feffffe, P0 ;  /* 0x7feffffe0700780c */ /* 0x000fda0000704470 */
[----:B------:R-:W-:Y:S05]  /*28f0*/  @P0 BRA `(.L_x_57) ;  /* 0x0000000000740947 */ /* 0x000fea0003800000 */
[----:B------:R-:W-:-:S04]  /*2900*/  LOP3.LUT R5, R29, 0x7ff00000, RZ, 0xc0, !PT ;  /* 0x7ff000001d057812 */ /* 0x000fc800078ec0ff */
[CC--:B------:R-:W-:Y:S02]  /*2910*/  VIADDMNMX R6, R3.reuse, -R5.reuse, 0xb9600000, !PT ;  /* 0xb960000003067446 */ /* 0x0c0fe40007800905 */
[----:B------:R-:W-:Y:S02]  /*2920*/  ISETP.GE.U32.AND P0, PT, R3, R5, PT ;  /* 0x000000050300720c */ /* 0x000fe40003f06070 */
[----:B------:R-:W-:Y:S02]  /*2930*/  VIMNMX R6, PT, PT, R6, 0x46a00000, PT ;  /* 0x46a0000006067848 */ /* 0x000fe40003fe0100 */
[----:B------:R-:W-:-:S05]  /*2940*/  SEL R4, R4, 0x63400000, !P0 ;  /* 0x6340000004047807 */ /* 0x000fca0004000000 */
[----:B------:R-:W-:Y:S01]  /*2950*/  IMAD.IADD R4, R6, 0x1, -R4 ;  /* 0x0000000106047824 */ /* 0x000fe200078e0a04 */
[----:B------:R-:W-:-:S03]  /*2960*/  MOV R6, RZ ;  /* 0x000000ff00067202 */ /* 0x000fc60000000f00 */
[----:B------:R-:W-:-:S06]  /*2970*/  VIADD R7, R4, 0x7fe00000 ;  /* 0x7fe0000004077836 */ /* 0x000fcc0000000000 */
[----:B------:R-:W-:-:S10]  /*2980*/  DMUL R44, R38, R6 ;  /* 0x00000006262c7228 */ /* 0x000fd40000000000 */
[----:B------:R-:W-:-:S13]  /*2990*/  FSETP.GTU.AND P0, PT, |R45|, 1.469367938527859385e-39, PT ;  /* 0x001000002d00780b */ /* 0x000fda0003f0c200 */
[----:B------:R-:W-:Y:S05]  /*29a0*/  @P0 BRA `(.L_x_58) ;  /* 0x0000000000a80947 */ /* 0x000fea0003800000 */
[----:B------:R-:W-:-:S06]  /*29b0*/  DFMA R26, R38, -R26, R42 ;  /* 0x8000001a261a722b */ /* 0x000fcc000000002a */
[----:B------:R-:W-:-:S04]  /*29c0*/  IMAD.MOV.U32 R26, RZ, RZ, RZ ;  /* 0x000000ffff1a7224 */ /* 0x000fc800078e00ff */
[C---:B------:R-:W-:Y:S02]  /*29d0*/  FSETP.NEU.AND P0, PT, R27.reuse, RZ, PT ;  /* 0x000000ff1b00720b */ /* 0x040fe40003f0d000 */
[----:B------:R-:W-:-:S04]  /*29e0*/  LOP3.LUT R28, R27, 0x80000000, R29, 0x48, !PT ;  /* 0x800000001b1c7812 */ /* 0x000fc800078e481d */
[----:B------:R-:W-:-:S07]  /*29f0*/  LOP3.LUT R27, R28, R7, RZ, 0xfc, !PT ;  /* 0x000000071c1b7212 */ /* 0x000fce00078efcff */
[----:B------:R-:W-:Y:S05]  /*2a00*/  @!P0 BRA `(.L_x_58) ;  /* 0x0000000000908947 */ /* 0x000fea0003800000 */
[----:B------:R-:W-:Y:S01]  /*2a10*/  IMAD.MOV R7, RZ, RZ, -R4 ;  /* 0x000000ffff077224 */ /* 0x000fe200078e0a04 */
[----:B------:R-:W-:Y:S02]  /*2a20*/  MOV R6, RZ ;  /* 0x000000ff00067202 */ /* 0x000fe40000000f00 */
[----:B------:R-:W-:-:S04]  /*2a30*/  IADD3 R4, PT, PT, -R4, -0x43300000, RZ ;  /* 0xbcd0000004047810 */ /* 0x000fc80007ffe1ff */
[----:B------:R-:W-:Y:S02]  /*2a40*/  DFMA R6, R44, -R6, R38 ;  /* 0x800000062c06722b */ /* 0x000fe40000000026 */
[----:B------:R-:W-:-:S08]  /*2a50*/  DMUL.RP R38, R38, R26 ;  /* 0x0000001a26267228 */ /* 0x000fd00000008000 */
[----:B------:R-:W-:Y:S02]  /*2a60*/  FSETP.NEU.AND P0, PT, |R7|, R4, PT ;  /* 0x000000040700720b */ /* 0x000fe40003f0d200 */
[----:B------:R-:W-:Y:S02]  /*2a70*/  LOP3.LUT R28, R39, R28, RZ, 0x3c, !PT ;  /* 0x0000001c271c7212 */ /* 0x000fe400078e3cff */
[----:B------:R-:W-:Y:S02]  /*2a80*/  FSEL R3, R38, R44, !P0 ;  /* 0x0000002c26037208 */ /* 0x000fe40004000000 */
[----:B------:R-:W-:-:S03]  /*2a90*/  FSEL R28, R28, R45, !P0 ;  /* 0x0000002d1c1c7208 */ /* 0x000fc60004000000 */
[----:B------:R-:W-:Y:S02]  /*2aa0*/  IMAD.MOV.U32 R44, RZ, RZ, R3 ;  /* 0x000000ffff2c7224 */ /* 0x000fe400078e0003 */
[----:B------:R-:W-:Y:S01]  /*2ab0*/  IMAD.MOV.U32 R45, RZ, RZ, R28 ;  /* 0x000000ffff2d7224 */ /* 0x000fe200078e001c */
[----:B------:R-:W-:Y:S06]  /*2ac0*/  BRA `(.L_x_58) ;  /* 0x0000000000607947 */ /* 0x000fec0003800000 */
.L_x_57:
[----:B------:R-:W-:-:S14]  /*2ad0*/  DSETP.NAN.AND P0, PT, R40, R40, PT ;  /* 0x000000282800722a */ /* 0x000fdc0003f08000 */
[----:B------:R-:W-:Y:S05]  /*2ae0*/  @P0 BRA `(.L_x_59) ;  /* 0x00000000004c0947 */ /* 0x000fea0003800000 */
[----:B------:R-:W-:-:S14]  /*2af0*/  DSETP.NAN.AND P0, PT, R28, R28, PT ;  /* 0x0000001c1c00722a */ /* 0x000fdc0003f08000 */
[----:B------:R-:W-:Y:S05]  /*2b00*/  @P0 BRA `(.L_x_60) ;  /* 0x0000000000340947 */ /* 0x000fea0003800000 */
[----:B------:R-:W-:Y:S01]  /*2b10*/  ISETP.NE.AND P0, PT, R6, R5, PT ;  /* 0x000000050600720c */ /* 0x000fe20003f05270 */
[----:B------:R-:W-:Y:S01]  /*2b20*/  IMAD.MOV.U32 R45, RZ, RZ, -0x80000 ;  /* 0xfff80000ff2d7424 */ /* 0x000fe200078e00ff */
[----:B------:R-:W-:-:S11]  /*2b30*/  MOV R44, 0x0 ;  /* 0x00000000002c7802 */ /* 0x000fd60000000f00 */
[----:B------:R-:W-:Y:S05]  /*2b40*/  @!P0 BRA `(.L_x_58) ;  /* 0x0000000000408947 */ /* 0x000fea0003800000 */
[----:B------:R-:W-:Y:S02]  /*2b50*/  ISETP.NE.AND P0, PT, R6, 0x7ff00000, PT ;  /* 0x7ff000000600780c */ /* 0x000fe40003f05270 */
[----:B------:R-:W-:Y:S02]  /*2b60*/  LOP3.LUT R28, R41, 0x80000000, R29, 0x48, !PT ;  /* 0x80000000291c7812 */ /* 0x000fe400078e481d */
[----:B------:R-:W-:-:S13]  /*2b70*/  ISETP.EQ.OR P0, PT, R5, RZ, !P0 ;  /* 0x000000ff0500720c */ /* 0x000fda0004702670 */
[----:B------:R-:W-:Y:S01]  /*2b80*/  @P0 LOP3.LUT R3, R28, 0x7ff00000, RZ, 0xfc, !PT ;  /* 0x7ff000001c030812 */ /* 0x000fe200078efcff */
[----:B------:R-:W-:Y:S01]  /*2b90*/  @!P0 IMAD.MOV.U32 R44, RZ, RZ, RZ ;  /* 0x000000ffff2c8224 */ /* 0x000fe200078e00ff */
[----:B------:R-:W-:Y:S01]  /*2ba0*/  @!P0 MOV R45, R28 ;  /* 0x0000001c002d8202 */ /* 0x000fe20000000f00 */
[----:B------:R-:W-:Y:S02]  /*2bb0*/  @P0 IMAD.MOV.U32 R44, RZ, RZ, RZ ;  /* 0x000000ffff2c0224 */ /* 0x000fe400078e00ff */
[----:B------:R-:W-:Y:S01]  /*2bc0*/  @P0 IMAD.MOV.U32 R45, RZ, RZ, R3 ;  /* 0x000000ffff2d0224 */ /* 0x000fe200078e0003 */
[----:B------:R-:W-:Y:S06]  /*2bd0*/  BRA `(.L_x_58) ;  /* 0x00000000001c7947 */ /* 0x000fec0003800000 */
.L_x_60:
[----:B------:R-:W-:Y:S02]  /*2be0*/  LOP3.LUT R3, R29, 0x80000, RZ, 0xfc, !PT ;  /* 0x000800001d037812 */ /* 0x000fe400078efcff */
[----:B------:R-:W-:-:S03]  /*2bf0*/  MOV R44, R28 ;  /* 0x0000001c002c7202 */ /* 0x000fc60000000f00 */
[----:B------:R-:W-:Y:S01]  /*2c00*/  IMAD.MOV.U32 R45, RZ, RZ, R3 ;  /* 0x000000ffff2d7224 */ /* 0x000fe200078e0003 */
[----:B------:R-:W-:Y:S06]  /*2c10*/  BRA `(.L_x_58) ;  /* 0x00000000000c7947 */ /* 0x000fec0003800000 */
.L_x_59:
[----:B------:R-:W-:Y:S01]  /*2c20*/  LOP3.LUT R3, R41, 0x80000, RZ, 0xfc, !PT ;  /* 0x0008000029037812 */ /* 0x000fe200078efcff */
[----:B------:R-:W-:-:S03]  /*2c30*/  IMAD.MOV.U32 R44, RZ, RZ, R40 ;  /* 0x000000ffff2c7224 */ /* 0x000fc600078e0028 */
[----:B------:R-:W-:-:S07]  /*2c40*/  MOV R45, R3 ;  /* 0x00000003002d7202 */ /* 0x000fce0000000f00 */
.L_x_58:
[----:B------:R-:W-:Y:S05]  /*2c50*/  BSYNC.RECONVERGENT B0 ;  /* 0x0000000000007941 */ /* 0x000fea0003800200 */
.L_x_56:
[----:B------:R-:W-:Y:S01]  /*2c60*/  MOV R6, R0 ;  /* 0x0000000000067202 */ /* 0x000fe20000000f00 */
[----:B------:R-:W-:Y:S02]  /*2c70*/  IMAD.MOV.U32 R7, RZ, RZ, 0x0 ;  /* 0x00000000ff077424 */ /* 0x000fe400078e00ff */
[----:B------:R-:W-:Y:S02]  /*2c80*/  IMAD.MOV.U32 R4, RZ, RZ, R44 ;  /* 0x000000ffff047224 */ /* 0x000fe400078e002c */
[----:B------:R-:W-:Y:S01]  /*2c90*/  IMAD.MOV.U32 R3, RZ, RZ, R45 ;  /* 0x000000ffff037224 */ /* 0x000fe200078e002d */
[----:B------:R-:W-:Y:S06]  /*2ca0*/  RET.REL.NODEC R6 `(generateGaussianWithSigmaKernel) ;  /* 0xffffffd006d47950 */ /* 0x000fec0003c3ffff */
.L_x_61:
        /* <DEDUP_REMOVED lines=13> */
.L_x_103:


//--------------------- .text.generateGaussianKernel --------------------------
	.section	.text.generateGaussianKernel,"ax",@progbits
	.align	128
        .global         generateGaussianKernel
        .type           generateGaussianKernel,@function
        .size           generateGaussianKernel,(.L_x_104 - generateGaussianKernel)
        .other          generateGaussianKernel,@"STO_CUDA_ENTRY STV_DEFAULT"
generateGaussianKernel:
.text.generateGaussianKernel:
[----:B------:R-:W-:Y:S01]  /*0000*/  LDC R1, c[0x0][0x37c] ;  /* 0x0000df00ff017b82 */ /* 0x000fe20000000800 */
[----:B------:R-:W0:Y:S07]  /*0010*/  S2R R5, SR_TID.X ;  /* 0x0000000000057919 */ /* 0x000e2e0000002100 */
[----:B------:R-:W1:Y:S01]  /*0020*/  LDC R3, c[0x0][0x364] ;  /* 0x0000d900ff037b82 */ /* 0x000e620000000800 */
[----:B------:R-:W2:Y:S01]  /*0030*/  LDCU.64 UR6, c[0x0][0x3c0] ;  /* 0x00007800ff0677ac */ /* 0x000ea20008000a00 */
[----:B------:R-:W1:Y:S06]  /*0040*/  S2R R2, SR_TID.Y ;  /* 0x0000000000027919 */ /* 0x000e6c0000002200 */
[----:B------:R-:W0:Y:S08]  /*0050*/  S2UR UR5, SR_CTAID.X ;  /* 0x00000000000579c3 */ /* 0x000e300000002500 */
[----:B------:R-:W0:Y:S08]  /*0060*/  LDC R0, c[0x0][0x360] ;  /* 0x0000d800ff007b82 */ /* 0x000e300000000800 */
[----:B------:R-:W1:Y:S01]  /*0070*/  S2UR UR4, SR_CTAID.Y ;  /* 0x00000000000479c3 */ /* 0x000e620000002600 */
[----:B0-----:R-:W-:-:S05]  /*0080*/  IMAD R0, R0, UR5, R5 ;  /* 0x0000000500007c24 */ /* 0x001fca000f8e0205 */
[----:B--2---:R-:W-:Y:S01]  /*0090*/  ISETP.GE.AND P0, PT, R0, UR7, PT ;  /* 0x0000000700007c0c */ /* 0x004fe2000bf06270 */
[----:B-1----:R-:W-:-:S05]  /*00a0*/  IMAD R3, R3, UR4, R2 ;  /* 0x0000000403037c24 */ /* 0x002fca000f8e0202 */
[----:B------:R-:W-:-:S13]  /*00b0*/  ISETP.GE.OR P0, PT, R3, UR6, P0 ;  /* 0x0000000603007c0c */ /* 0x000fda0008706670 */
[----:B------:R-:W-:Y:S05]  /*00c0*/  @P0 EXIT ;  /* 0x000000000000094d */ /* 0x000fea0003800000 */
[----:B------:R-:W0:Y:S01]  /*00d0*/  LDC R7, c[0x0][0x3c8] ;  /* 0x0000f200ff077b82 */ /* 0x000e220000000800 */
[----:B------:R-:W-:Y:S01]  /*00e0*/  IMAD R6, R3, UR7, R0 ;  /* 0x0000000703067c24 */ /* 0x000fe2000f8e0200 */
[----:B0-----:R-:W-:-:S13]  /*00f0*/  ISETP.GE.AND P0, PT, R7, 0x1, PT ;  /* 0x000000010700780c */ /* 0x001fda0003f06270 */
[----:B------:R-:W-:Y:S05]  /*0100*/  @!P0 EXIT ;  /* 0x000000000000894d */ /* 0x000fea0003800000 */
[----:B------:R-:W0:Y:S01]  /*0110*/  LDCU UR4, c[0x0][0x3cc] ;  /* 0x00007980ff0477ac */ /* 0x000e220008000800 */
[----:B------:R-:W1:Y:S08]  /*0120*/  LDC.64 R20, c[0x0][0x3a8] ;  /* 0x0000ea00ff147b82 */ /* 0x000e700000000a00 */
[----:B------:R-:W2:Y:S01]  /*0130*/  LDC.64 R18, c[0x0][0x3a0] ;  /* 0x0000e800ff127b82 */ /* 0x000ea20000000a00 */
[----:B0-----:R-:W-:-:S06]  /*0140*/  UISETP.GE.AND UP0, UPT, UR4, 0x1, UPT ;  /* 0x000000010400788c */ /* 0x001fcc000bf06270 */
[----:B------:R-:W-:-:S13]  /*0150*/  PLOP3.LUT P0, PT, PT, PT, UP0, 0x80, 0x8 ;  /* 0x000000000008781c */ /* 0x000fda0003f0f008 */
[----:B------:R-:W-:Y:S05]  /*0160*/  @!P0 EXIT ;  /* 0x000000000000894d */ /* 0x000fea0003800000 */
[----:B------:R-:W0:Y:S01]  /*0170*/  LDCU.64 UR18, c[0x0][0x358] ;  /* 0x00006b00ff1277ac */ /* 0x000e220008000a00 */
[----:B-1----:R-:W-:Y:S01]  /*0180*/  IMAD.WIDE.U32 R20, R3, 0x8, R20 ;  /* 0x0000000803147825 */ /* 0x002fe200078e0014 */
[----:B------:R-:W1:Y:S01]  /*0190*/  LDC.64 R4, c[0x0][0x3d0] ;  /* 0x0000f400ff047b82 */ /* 0x000e620000000a00 */
[----:B------:R-:W3:Y:S02]  /*01a0*/  LDCU.128 UR12, c[0x0][0x390] ;  /* 0x00007200ff0c77ac */ /* 0x000ee40008000c00 */
[----:B--2---:R-:W-:Y:S01]  /*01b0*/  IMAD.WIDE R18, R0, 0x8, R18 ;  /* 0x0000000800127825 */ /* 0x004fe200078e0212 */
[----:B------:R-:W2:Y:S01]  /*01c0*/  LDCU.64 UR6, c[0x0][0x388] ;  /* 0x00007100ff0677ac */ /* 0x000ea20008000a00 */
[----:B0-----:R-:W5:Y:S04]  /*01d0*/  LDG.E.64 R20, desc[UR18][R20.64] ;  /* 0x0000001214147981 */ /* 0x001f68000c1e1b00 */
[----:B------:R-:W5:Y:S01]  /*01e0*/  LDG.E.64 R18, desc[UR18][R18.64] ;  /* 0x0000001212127981 */ /* 0x000f62000c1e1b00 */
[----:B---3--:R-:W-:-:S02]  /*01f0*/  UIADD3 UR5, UP0, UPT, UR14, 0x8, URZ ;  /* 0x000000080e057890 */ /* 0x008fc4000ff1e0ff */
[----:B------:R-:W-:Y:S01]  /*0200*/  UIADD3 UR8, UP1, UPT, UR12, 0x8, URZ ;  /* 0x000000080c087890 */ /* 0x000fe2000ff3e0ff */
[C---:B-1----:R-:W-:Y:S01]  /*0210*/  DADD R2, R4.reuse, R4 ;  /* 0x0000000004027229 */ /* 0x042fe20000000004 */
[----:B------:R-:W-:Y:S01]  /*0220*/  UIADD3.X UR9, UPT, UPT, URZ, UR15, URZ, UP0, !UPT ;  /* 0x0000000fff097290 */ /* 0x000fe200087fe4ff */
[-C--:B------:R-:W-:Y:S01]  /*0230*/  DMUL R16, R4, R4.reuse ;  /* 0x0000000404107228 */ /* 0x080fe20000000000 */
[----:B--2---:R-:W-:Y:S02]  /*0240*/  UIADD3 UR11, UP0, UPT, UR6, 0x8, URZ ;  /* 0x00000008060b7890 */ /* 0x004fe4000ff1e0ff */
[----:B------:R-:W-:Y:S02]  /*0250*/  ULOP3.LUT UR17, UR4, 0x7ffffffe, URZ, 0xc0, !UPT ;  /* 0x7ffffffe04117892 */ /* 0x000fe4000f8ec0ff */
[----:B------:R-:W-:Y:S01]  /*0260*/  UIADD3.X UR10, UPT, UPT, URZ, UR13, URZ, UP1, !UPT ;  /* 0x0000000dff0a7290 */ /* 0x000fe20008ffe4ff */
[-C--:B------:R-:W-:Y:S01]  /*0270*/  DMUL R2, R2, R4.reuse ;  /* 0x0000000402027228 */ /* 0x080fe20000000000 */
[----:B------:R-:W-:Y:S01]  /*0280*/  UIADD3.X UR14, UPT, UPT, URZ, UR7, URZ, UP0, !UPT ;  /* 0x00000007ff0e7290 */ /* 0x000fe200087fe4ff */
[----:B------:R-:W-:Y:S01]  /*0290*/  DMUL R4, R16, R4 ;  /* 0x0000000410047228 */ /* 0x000fe20000000000 */
[----:B------:R-:W-:-:S07]  /*02a0*/  UIADD3 UR15, UPT, UPT, -UR17, URZ, URZ ;  /* 0x000000ff110f7290 */ /* 0x000fce000fffe1ff */
[----:B------:R-:W-:Y:S02]  /*02b0*/  R2UR UR20, R2 ;  /* 0x00000000021472ca */ /* 0x000fe400000e0000 */
[----:B------:R-:W-:Y:S02]  /*02c0*/  R2UR UR22, R4 ;  /* 0x00000000041672ca */ /* 0x000fe400000e0000 */
[----:B------:R-:W-:Y:S02]  /*02d0*/  R2UR UR23, R5 ;  /* 0x00000000051772ca */ /* 0x000fe400000e0000 */
[----:B------:R-:W-:Y:S01]  /*02e0*/  R2UR UR21, R3 ;  /* 0x00000000031572ca */ /* 0x000fe200000e0000 */
[----:B------:R-:W-:Y:S01]  /*02f0*/  IMAD R3, R7, UR4, RZ ;  /* 0x0000000407037c24 */ /* 0x000fe2000f8e02ff */
[----:B------:R-:W-:-:S03]  /*0300*/  UMOV UR4, URZ ;  /* 0x000000ff00047c82 */ /* 0x000fc60008000000 */
[----:B------:R-:W-:-:S10]  /*0310*/  IMAD R0, R6, R3, RZ ;  /* 0x0000000306007224 */ /* 0x000fd400078e02ff */
.L_x_95:
[----:B0-----:R-:W0:Y:S01]  /*0320*/  LDCU.64 UR12, c[0x0][0x3c8] ;  /* 0x00007900ff0c77ac */ /* 0x001e220008000a00 */
[----:B------:R-:W-:Y:S01]  /*0330*/  CS2R R2, SRZ ;  /* 0x0000000000027805 */ /* 0x000fe2000001ff00 */
[----:B------:R-:W1:Y:S01]  /*0340*/  LDCU.64 UR6, c[0x0][0x3b8] ;  /* 0x00007700ff0677ac */ /* 0x000e620008000a00 */
[----:B0-----:R-:W-:Y:S02]  /*0350*/  UISETP.NE.AND UP1, UPT, UR13, 0x1, UPT ;  /* 0x000000010d00788c */ /* 0x001fe4000bf25270 */
[----:B-1----:R-:W-:Y:S02]  /*0360*/  UIMAD.WIDE.U32 UR6, UR4, 0x8, UR6 ;  /* 0x00000008040678a5 */ /* 0x002fe4000f8e0006 */
[----:B------:R-:W-:-:S04]  /*0370*/  UIADD3 UR4, UPT, UPT, UR4, 0x1, URZ ;  /* 0x0000000104047890 */ /* 0x000fc8000fffe0ff */
[----:B------:R-:W-:Y:S01]  /*0380*/  UISETP.NE.AND UP0, UPT, UR4, UR12, UPT ;  /* 0x0000000c0400728c */ /* 0x000fe2000bf05270 */
[----:B------:R-:W-:Y:S10]  /*0390*/  BRA.U !UP1, `(.L_x_62) ;  /* 0x0000001909107547 */ /* 0x000ff4000b800000 */
[----:B------:R-:W0:Y:S01]  /*03a0*/  LDCU.64 UR12, c[0x0][0x3b0] ;  /* 0x00007600ff0c77ac */ /* 0x000e220008000a00 */
[----:B------:R-:W-:Y:S01]  /*03b0*/  UMOV UR16, UR15 ;  /* 0x0000000f00107c82 */ /* 0x000fe20008000000 */
[----:B0-----:R-:W-:-:S04]  /*03c0*/  UIADD3 UR12, UP1, UPT, UR12, 0x8, URZ ;  /* 0x000000080c0c7890 */ /* 0x001fc8000ff3e0ff */
[----:B------:R-:W-:-:S12]  /*03d0*/  UIADD3.X UR13, UPT, UPT, URZ, UR13, URZ, UP1, !UPT ;  /* 0x0000000dff0d7290 */ /* 0x000fd80008ffe4ff */
.L_x_83:
[----:B------:R-:W-:Y:S02]  /*03e0*/  IMAD.U32 R8, RZ, RZ, UR12 ;  /* 0x0000000cff087e24 */ /* 0x000fe4000f8e00ff */
[----:B------:R-:W-:Y:S01]  /*03f0*/  IMAD.U32 R9, RZ, RZ, UR13 ;  /* 0x0000000dff097e24 */ /* 0x000fe2000f8e00ff */
[----:B------:R-:W-:Y:S01]  /*0400*/  MOV R7, UR7 ;  /* 0x0000000700077c02 */ /* 0x000fe20008000f00 */
[----:B------:R-:W-:-:S03]  /*0410*/  IMAD.U32 R6, RZ, RZ, UR6 ;  /* 0x00000006ff067e24 */ /* 0x000fc6000f8e00ff */
[----:B------:R-:W2:Y:S04]  /*0420*/  LDG.E.64 R32, desc[UR18][R8.64+-0x8] ;  /* 0xfffff81208207981 */ /* 0x000ea8000c1e1b00 */
[----:B------:R-:W3:Y:S01]  /*0430*/  LDG.E.64 R34, desc[UR18][R6.64] ;  /* 0x0000001206227981 */ /* 0x000ee2000c1e1b00 */
[----:B0-----:R-:W0:Y:S01]  /*0440*/  MUFU.RCP64H R3, UR21 ;  /* 0x0000001500037d08 */ /* 0x001e220008001800 */
[----:B------:R-:W-:Y:S01]  /*0450*/  IMAD.U32 R4, RZ, RZ, UR20 ;  /* 0x00000014ff047e24 */ /* 0x000fe2000f8e00ff */
[----:B------:R-:W-:Y:S01]  /*0460*/  UIADD3 UR16, UPT, UPT, UR16, 0x2, URZ ;  /* 0x0000000210107890 */ /* 0x000fe2000fffe0ff */
[----:B------:R-:W-:Y:S01]  /*0470*/  IMAD.U32 R5, RZ, RZ, UR21 ;  /* 0x00000015ff057e24 */ /* 0x000fe2000f8e00ff */
[----:B------:R-:W-:Y:S01]  /*0480*/  BSSY.RECONVERGENT B1, `(.L_x_63) ;  /* 0x000001f000017945 */ /* 0x000fe20003800200 */
[----:B------:R-:W-:Y:S01]  /*0490*/  IMAD.MOV.U32 R2, RZ, RZ, 0x1 ;  /* 0x00000001ff027424 */ /* 0x000fe200078e00ff */
[----:B------:R-:W-:-:S05]  /*04a0*/  UISETP.NE.AND UP2, UPT, UR16, URZ, UPT ;  /* 0x000000ff1000728c */ /* 0x000fca000bf45270 */
[----:B0-----:R-:W-:-:S08]  /*04b0*/  DFMA R4, R2, -R4, 1 ;  /* 0x3ff000000204742b */ /* 0x001fd00000000804 */
[----:B------:R-:W-:-:S08]  /*04c0*/  DFMA R4, R4, R4, R4 ;  /* 0x000000040404722b */ /* 0x000fd00000000004 */
[----:B------:R-:W-:Y:S01]  /*04d0*/  DFMA R4, R2, R4, R2 ;  /* 0x000000040204722b */ /* 0x000fe20000000002 */
[----:B------:R-:W-:Y:S01]  /*04e0*/  MOV R2, UR20 ;  /* 0x0000001400027c02 */ /* 0x000fe20008000f00 */
[----:B------:R-:W-:-:S06]  /*04f0*/  IMAD.U32 R3, RZ, RZ, UR21 ;  /* 0x00000015ff037e24 */ /* 0x000fcc000f8e00ff */
[----:B------:R-:W-:-:S08]  /*0500*/  DFMA R2, R4, -R2, 1 ;  /* 0x3ff000000402742b */ /* 0x000fd00000000802 */
[----:B------:R-:W-:Y:S02]  /*0510*/  DFMA R2, R4, R2, R4 ;  /* 0x000000020402722b */ /* 0x000fe40000000004 */
[----:B--2--5:R-:W-:Y:S02]  /*0520*/  DADD R32, -R18, R32 ;  /* 0x0000000012207229 */ /* 0x024fe40000000120 */
[----:B---3--:R-:W-:-:S06]  /*0530*/  DADD R34, -R20, R34 ;  /* 0x0000000014227229 */ /* 0x008fcc0000000122 */
[----:B------:R-:W-:-:S08]  /*0540*/  DMUL R36, R32, R32 ;  /* 0x0000002020247228 */ /* 0x000fd00000000000 */
[----:B------:R-:W-:-:S08]  /*0550*/  DFMA R36, R34, R34, R36 ;  /* 0x000000222224722b */ /* 0x000fd00000000024 */
[----:B------:R-:W-:Y:S02]  /*0560*/  DMUL R4, R36, -R2 ;  /* 0x8000000224047228 */ /* 0x000fe40000000000 */
[----:B------:R-:W-:-:S06]  /*0570*/  DADD R26, -RZ, -R36 ;  /* 0x00000000ff1a7229 */ /* 0x000fcc0000000924 */
[----:B------:R-:W-:-:S04]  /*0580*/  DFMA R6, R4, -UR20, -R36 ;  /* 0x8000001404067c2b */ /* 0x000fc80008000824 */
[----:B------:R-:W-:-:S04]  /*0590*/  FSETP.GEU.AND P1, PT, |R27|, 6.5827683646048100446e-37, PT ;  /* 0x036000001b00780b */ /* 0x000fc80003f2e200 */
[----:B------:R-:W-:-:S10]  /*05a0*/  DFMA R2, R2, R6, R4 ;  /* 0x000000060202722b */ /* 0x000fd40000000004 */
[----:B------:R-:W-:-:S05]  /*05b0*/  FFMA R4, RZ, UR21, R3 ;  /* 0x00000015ff047c23 */ /* 0x000fca0008000003 */
[----:B------:R-:W-:-:S13]  /*05c0*/  FSETP.GT.AND P0, PT, |R4|, 1.469367938527859385e-39, PT ;  /* 0x001000000400780b */ /* 0x000fda0003f04200 */
[----:B------:R-:W-:Y:S05]  /*05d0*/  @P0 BRA P1, `(.L_x_64) ;  /* 0x0000000000240947 */ /* 0x000fea0000800000 */
[----:B------:R-:W-:Y:S01]  /*05e0*/  IMAD.U32 R3, RZ, RZ, UR21 ;  /* 0x00000015ff037e24 */ /* 0x000fe2000f8e00ff */
[----:B------:R-:W-:Y:S01]  /*05f0*/  MOV R2, UR20 ;  /* 0x0000001400027c02 */ /* 0x000fe20008000f00 */
[----:B------:R-:W-:Y:S01]  /*0600*/  IMAD.U32 R25, RZ, RZ, UR21 ;  /* 0x00000015ff197e24 */ /* 0x000fe2000f8e00ff */
[----:B------:R-:W-:Y:S01]  /*0610*/  MOV R2, 0x650 ;  /* 0x0000065000027802 */ /* 0x000fe20000000f00 */
[----:B------:R-:W-:Y:S02]  /*0620*/  IMAD.U32 R24, RZ, RZ, UR20 ;  /* 0x00000014ff187e24 */ /* 0x000fe4000f8e00ff */
[----:B------:R-:W-:-:S07]  /*0630*/  IMAD.MOV.U32 R25, RZ, RZ, R3 ;  /* 0x000000ffff197224 */ /* 0x000fce00078e0003 */
[----:B------:R-:W-:Y:S05]  /*0640*/  CALL.REL.NOINC `($__internal_2_$__cuda_sm20_div_rn_f64_full) ;  /* 0x00000020007c7944 */ /* 0x000fea0003c00000 */
[----:B------:R-:W-:Y:S01]  /*0650*/  IMAD.MOV.U32 R2, RZ, RZ, R4 ;  /* 0x000000ffff027224 */ /* 0x000fe200078e0004 */
[----:B------:R-:W-:-:S07]  /*0660*/  MOV R3, R5 ;  /* 0x0000000500037202 */ /* 0x000fce0000000f00 */
.L_x_64:
[----:B------:R-:W-:Y:S05]  /*0670*/  BSYNC.RECONVERGENT B1 ;  /* 0x0000000000017941 */ /* 0x000fea0003800200 */
.L_x_63:
        /* <DEDUP_REMOVED lines=15> */
[----:B------:R-:W-:Y:S01]  /*0770*/  DFMA R12, R12, R12, R12 ;  /* 0x0000000c0c0c722b */ /* 0x000fe2000000000c */
[----:B-1----:R-:W-:-:S04]  /*0780*/  IMAD.WIDE R14, R0, 0x8, R14 ;  /* 0x00000008000e7825 */ /* 0x002fc800078e020e */
[----:B------:R-:W-:Y:S01]  /*0790*/  DFMA R4, R4, -UR24, R8 ;  /* 0x8000001804047c2b */ /* 0x000fe20008000008 */
[----:B------:R-:W-:Y:S01]  /*07a0*/  UMOV UR24, 0x69ce2bdf ;  /* 0x69ce2bdf00187882 */ /* 0x000fe20000000000 */
[----:B------:R-:W-:Y:S01]  /*07b0*/  IMAD.MOV.U32 R8, RZ, RZ, -0x35dec16 ;  /* 0xfca213eaff087424 */ /* 0x000fe200078e00ff */
[----:B------:R-:W-:Y:S01]  /*07c0*/  MOV R9, 0x3e928af3 ;  /* 0x3e928af300097802 */ /* 0x000fe20000000f00 */
        /* <DEDUP_REMOVED lines=34> */
[----:B------:R-:W-:Y:S02]  /*09f0*/  IMAD R39, R6, 0x100000, R9 ;  /* 0x0010000006277824 */ /* 0x000fe400078e0209 */
[----:B------:R-:W-:Y:S01]  /*0a00*/  IMAD.MOV.U32 R38, RZ, RZ, R8 ;  /* 0x000000ffff267224 */ /* 0x000fe200078e0008 */
[----:B------:R-:W-:Y:S07]  /*0a10*/  @!P0 BRA `(.L_x_66) ;  /* 0x0000000000348947 */ /* 0x000fee0003800000 */
[----:B------:R-:W-:Y:S01]  /*0a20*/  FSETP.GEU.AND P1, PT, |R3|, 4.2275390625, PT ;  /* 0x408748000300780b */ /* 0x000fe20003f2e200 */
[C---:B------:R-:W-:Y:S02]  /*0a30*/  DADD R10, R2.reuse, +INF ;  /* 0x7ff00000020a7429 */ /* 0x040fe40000000000 */
[----:B------:R-:W-:-:S08]  /*0a40*/  DSETP.GEU.AND P0, PT, R2, RZ, PT ;  /* 0x000000ff0200722a */ /* 0x000fd00003f0e000 */
[----:B------:R-:W-:Y:S02]  /*0a50*/  FSEL R38, R10, RZ, P0 ;  /* 0x000000ff0a267208 */ /* 0x000fe40000000000 */
[----:B------:R-:W-:Y:S01]  /*0a60*/  @!P1 LEA.HI R7, R6, R6, RZ, 0x1 ;  /* 0x0000000606079211 */ /* 0x000fe200078f08ff */
[----:B------:R-:W-:Y:S01]  /*0a70*/  @!P1 IMAD.MOV.U32 R2, RZ, RZ, R8 ;  /* 0x000000ffff029224 */ /* 0x000fe200078e0008 */
[----:B------:R-:W-:Y:S02]  /*0a80*/  FSEL R39, R11, RZ, P0 ;  /* 0x000000ff0b277208 */ /* 0x000fe40000000000 */
[----:B------:R-:W-:-:S04]  /*0a90*/  @!P1 SHF.R.S32.HI R7, RZ, 0x1, R7 ;  /* 0x00000001ff079819 */ /* 0x000fc80000011407 */
[----:B------:R-:W-:Y:S01]  /*0aa0*/  @!P1 IADD3 R6, PT, PT, R6, -R7, RZ ;  /* 0x8000000706069210 */ /* 0x000fe20007ffe0ff */
[----:B------:R-:W-:-:S03]  /*0ab0*/  @!P1 IMAD R3, R7, 0x100000, R9 ;  /* 0x0010000007039824 */ /* 0x000fc600078e0209 */
[----:B------:R-:W-:Y:S01]  /*0ac0*/  @!P1 LEA R7, R6, 0x3ff00000, 0x14 ;  /* 0x3ff0000006079811 */ /* 0x000fe200078ea0ff */
[----:B------:R-:W-:-:S06]  /*0ad0*/  @!P1 IMAD.MOV.U32 R6, RZ, RZ, RZ ;  /* 0x000000ffff069224 */ /* 0x000fcc00078e00ff */
[----:B------:R-:W-:-:S11]  /*0ae0*/  @!P1 DMUL R38, R2, R6 ;  /* 0x0000000602269228 */ /* 0x000fd60000000000 */
.L_x_66:
[----:B------:R-:W-:Y:S05]  /*0af0*/  BSYNC.RECONVERGENT B0 ;  /* 0x0000000000007941 */ /* 0x000fea0003800200 */
.L_x_65:
        /* <DEDUP_REMOVED lines=8> */
[----:B------:R-:W-:Y:S01]  /*0b80*/  MOV R8, UR8 ;  /* 0x0000000800087c02 */ /* 0x000fe20008000f00 */
[----:B------:R-:W-:Y:S01]  /*0b90*/  IMAD.U32 R9, RZ, RZ, UR10 ;  /* 0x0000000aff097e24 */ /* 0x000fe2000f8e00ff */
[----:B------:R-:W-:Y:S01]  /*0ba0*/  BSSY.RECONVERGENT B1, `(.L_x_67) ;  /* 0x000000b000017945 */ /* 0x000fe20003800200 */
        /* <DEDUP_REMOVED lines=9> */
[----:B------:R-:W-:Y:S05]  /*0c40*/  CALL.REL.NOINC `($__internal_2_$__cuda_sm20_div_rn_f64_full) ;  /* 0x0000001800fc7944 */ /* 0x000fea0003c00000 */
.L_x_68:
[----:B------:R-:W-:Y:S05]  /*0c50*/  BSYNC.RECONVERGENT B1 ;  /* 0x0000000000017941 */ /* 0x000fea0003800200 */
.L_x_67:
        /* <DEDUP_REMOVED lines=22> */
[----:B------:R-:W-:Y:S05]  /*0dc0*/  CALL.REL.NOINC `($__internal_2_$__cuda_sm20_div_rn_f64_full) ;  /* 0x00000018009c7944 */ /* 0x000fea0003c00000 */
[----:B------:R-:W-:Y:S01]  /*0dd0*/  IMAD.MOV.U32 R2, RZ, RZ, R4 ;  /* 0x000000ffff027224 */ /* 0x000fe200078e0004 */
[----:B------:R-:W-:-:S07]  /*0de0*/  MOV R3, R5 ;  /* 0x0000000500037202 */ /* 0x000fce0000000f00 */
.L_x_70:
[----:B------:R-:W-:Y:S05]  /*0df0*/  BSYNC.RECONVERGENT B1 ;  /* 0x0000000000017941 */ /* 0x000fea0003800200 */
.L_x_69:
[----:B------:R-:W0:Y:S01]  /*0e00*/  MUFU.RCP64H R5, UR23 ;  /* 0x0000001700057d08 */ /* 0x000e220008001800 */
[----:B------:R-:W-:Y:S01]  /*0e10*/  IMAD.U32 R6, RZ, RZ, UR22 ;  /* 0x00000016ff067e24 */ /* 0x000fe2000f8e00ff */
[----:B------:R-:W-:Y:S01]  /*0e20*/  DADD R26, -RZ, -R36 ;  /* 0x00000000ff1a7229 */ /* 0x000fe20000000924 */
[----:B------:R-:W-:Y:S01]  /*0e30*/  IMAD.U32 R7, RZ, RZ, UR23 ;  /* 0x00000017ff077e24 */ /* 0x000fe2000f8e00ff */
[----:B------:R-:W-:Y:S01]  /*0e40*/  BSSY.RECONVERGENT B1, `(.L_x_71) ;  /* 0x000001b000017945 */ /* 0x000fe20003800200 */
[----:B------:R-:W-:-:S07]  /*0e50*/  IMAD.MOV.U32 R4, RZ, RZ, 0x1 ;  /* 0x00000001ff047424 */ /* 0x000fce00078e00ff */
[----:B------:R-:W-:Y:S01]  /*0e60*/  FSETP.GEU.AND P1, PT, |R27|, 6.5827683646048100446e-37, PT ;  /* 0x036000001b00780b */ /* 0x000fe20003f2e200 */
[----:B0-----:R-:W-:-:S08]  /*0e70*/  DFMA R6, R4, -R6, 1 ;  /* 0x3ff000000406742b */ /* 0x001fd00000000806 */
[----:B------:R-:W-:-:S08]  /*0e80*/  DFMA R6, R6, R6, R6 ;  /* 0x000000060606722b */ /* 0x000fd00000000006 */
[----:B------:R-:W-:Y:S01]  /*0e90*/  DFMA R6, R4, R6, R4 ;  /* 0x000000060406722b */ /* 0x000fe20000000004 */
[----:B------:R-:W-:Y:S01]  /*0ea0*/  MOV R4, UR22 ;  /* 0x0000001600047c02 */ /* 0x000fe20008000f00 */
[----:B------:R-:W-:-:S06]  /*0eb0*/  IMAD.U32 R5, RZ, RZ, UR23 ;  /* 0x00000017ff057e24 */ /* 0x000fcc000f8e00ff */
[----:B------:R-:W-:-:S08]  /*0ec0*/  DFMA R4, R6, -R4, 1 ;  /* 0x3ff000000604742b */ /* 0x000fd00000000804 */
[----:B------:R-:W-:Y:S02]  /*0ed0*/  DFMA R6, R6, R4, R6 ;  /* 0x000000040606722b */ /* 0x000fe40000000006 */
[----:B------:R-:W-:-:S06]  /*0ee0*/  DMUL R4, R2, R38 ;  /* 0x0000002602047228 */ /* 0x000fcc0000000000 */
[----:B------:R-:W-:Y:S01]  /*0ef0*/  DMUL R22, R36, -R6 ;  /* 0x8000000624167228 */ /* 0x000fe20000000000 */
[----:B------:R0:W-:Y:S07]  /*0f00*/  STG.E.64 desc[UR18][R8.64+-0x8], R4 ;  /* 0xfffff80408007986 */ /* 0x0001ee000c101b12 */
[----:B------:R-:W-:-:S08]  /*0f10*/  DFMA R24, R22, -UR22, -R36 ;  /* 0x8000001616187c2b */ /* 0x000fd00008000824 */
[----:B------:R-:W-:-:S10]  /*0f20*/  DFMA R2, R6, R24, R22 ;  /* 0x000000180602722b */ /* 0x000fd40000000016 */
[----:B------:R-:W-:-:S05]  /*0f30*/  FFMA R6, RZ, UR23, R3 ;  /* 0x00000017ff067c23 */ /* 0x000fca0008000003 */
[----:B------:R-:W-:-:S13]  /*0f40*/  FSETP.GT.AND P0, PT, |R6|, 1.469367938527859385e-39, PT ;  /* 0x001000000600780b */ /* 0x000fda0003f04200 */
[----:B0-----:R-:W-:Y:S05]  /*0f50*/  @P0 BRA P1, `(.L_x_72) ;  /* 0x0000000000240947 */ /* 0x001fea0000800000 */
        /* <DEDUP_REMOVED lines=9> */
.L_x_72:
[----:B------:R-:W-:Y:S05]  /*0ff0*/  BSYNC.RECONVERGENT B1 ;  /* 0x0000000000017941 */ /* 0x000fea0003800200 */
.L_x_71:
        /* <DEDUP_REMOVED lines=8> */
[----:B------:R-:W1:Y:S01]  /*1080*/  MUFU.RCP64H R5, UR21 ;  /* 0x0000001500057d08 */ /* 0x000e620008001800 */
[----:B------:R-:W-:Y:S01]  /*1090*/  IMAD.U32 R6, RZ, RZ, UR20 ;  /* 0x00000014ff067e24 */ /* 0x000fe2000f8e00ff */
[----:B------:R-:W-:Y:S01]  /*10a0*/  BSSY.RECONVERGENT B1, `(.L_x_73) ;  /* 0x000001f000017945 */ /* 0x000fe20003800200 */
[----:B------:R-:W-:Y:S01]  /*10b0*/  IMAD.U32 R7, RZ, RZ, UR21 ;  /* 0x00000015ff077e24 */ /* 0x000fe2000f8e00ff */
[----:B0-----:R-:W-:Y:S01]  /*10c0*/  MOV R2, UR20 ;  /* 0x0000001400027c02 */ /* 0x001fe20008000f00 */
[----:B------:R-:W-:Y:S02]  /*10d0*/  IMAD.MOV.U32 R4, RZ, RZ, 0x1 ;  /* 0x00000001ff047424 */ /* 0x000fe400078e00ff */
[----:B------:R-:W-:-:S04]  /*10e0*/  IMAD.U32 R3, RZ, RZ, UR21 ;  /* 0x00000015ff037e24 */ /* 0x000fc8000f8e00ff */
[----:B-1----:R-:W-:-:S08]  /*10f0*/  DFMA R6, R4, -R6, 1 ;  /* 0x3ff000000406742b */ /* 0x002fd00000000806 */
[----:B------:R-:W-:-:S08]  /*1100*/  DFMA R6, R6, R6, R6 ;  /* 0x000000060606722b */ /* 0x000fd00000000006 */
[----:B------:R-:W-:-:S08]  /*1110*/  DFMA R6, R4, R6, R4 ;  /* 0x000000060406722b */ /* 0x000fd00000000004 */
[----:B------:R-:W-:-:S08]  /*1120*/  DFMA R2, R6, -R2, 1 ;  /* 0x3ff000000602742b */ /* 0x000fd00000000802 */
[----:B------:R-:W-:Y:S02]  /*1130*/  DFMA R6, R6, R2, R6 ;  /* 0x000000020606722b */ /* 0x000fe40000000006 */
[----:B--2---:R-:W-:Y:S02]  /*1140*/  DADD R32, -R18, R32 ;  /* 0x0000000012207229 */ /* 0x004fe40000000120 */
        /* <DEDUP_REMOVED lines=20> */
.L_x_74:
[----:B------:R-:W-:Y:S05]  /*1290*/  BSYNC.RECONVERGENT B1 ;  /* 0x0000000000017941 */ /* 0x000fea0003800200 */
.L_x_73:
[----:B------:R-:W-:Y:S01]  /*12a0*/  IMAD.MOV.U32 R6, RZ, RZ, 0x652b82fe ;  /* 0x652b82feff067424 */ /* 0x000fe200078e00ff */
[----:B------:R-:W-:Y:S01]  /*12b0*/  UMOV UR24, 0xfefa39ef ;  /* 0xfefa39ef00187882 */ /* 0x000fe20000000000 */
[----:B------:R-:W-:Y:S01]  /*12c0*/  IMAD.MOV.U32 R7, RZ, RZ, 0x3ff71547 ;  /* 0x3ff71547ff077424 */ /* 0x000fe200078e00ff */
[----:B------:R-:W-:Y:S01]  /*12d0*/  UMOV UR25, 0x3fe62e42 ;  /* 0x3fe62e4200197882 */ /* 0x000fe20000000000 */
[----:B------:R-:W0:Y:S01]  /*12e0*/  MUFU.RCP64H R25, R17 ;  /* 0x0000001100197308 */ /* 0x000e220000001800 */
[----:B------:R-:W-:Y:S01]  /*12f0*/  IMAD.MOV.U32 R24, RZ, RZ, 0x1 ;  /* 0x00000001ff187424 */ /* 0x000fe200078e00ff */
[----:B------:R-:W-:Y:S01]  /*1300*/  FSETP.GEU.AND P0, PT, |R3|, 4.1917929649353027344, PT ;  /* 0x4086232b0300780b */ /* 0x000fe20003f0e200 */
[----:B------:R-:W-:Y:S01]  /*1310*/  BSSY.RECONVERGENT B0, `(.L_x_75) ;  /* 0x000003d000007945 */ /* 0x000fe20003800200 */
[----:B------:R-:W-:-:S08]  /*1320*/  DFMA R6, R2, R6, 6.75539944105574400000e+15 ;  /* 0x433800000206742b */ /* 0x000fd00000000006 */
[----:B------:R-:W-:Y:S02]  /*1330*/  DADD R4, R6, -6.75539944105574400000e+15 ;  /* 0xc338000006047429 */ /* 0x000fe40000000000 */
        /* <DEDUP_REMOVED lines=50> */
[----:B------:R-:W-:Y:S02]  /*1660*/  @!P1 LEA.HI R7, R6, R6, RZ, 0x1 ;  /* 0x0000000606079211 */ /* 0x000fe400078f08ff */
[----:B------:R-:W-:Y:S02]  /*1670*/  FSEL R39, R25, RZ, P0 ;  /* 0x000000ff19277208 */ /* 0x000fe40000000000 */
[----:B------:R-:W-:-:S04]  /*1680*/  @!P1 SHF.R.S32.HI R7, RZ, 0x1, R7 ;  /* 0x00000001ff079819 */ /* 0x000fc80000011407 */
[----:B------:R-:W-:Y:S01]  /*1690*/  @!P1 IADD3 R2, PT, PT, R6, -R7, RZ ;  /* 0x8000000706029210 */ /* 0x000fe20007ffe0ff */
[----:B------:R-:W-:-:S03]  /*16a0*/  @!P1 IMAD R23, R7, 0x100000, R23 ;  /* 0x0010000007179824 */ /* 0x000fc600078e0217 */
[----:B------:R-:W-:Y:S01]  /*16b0*/  @!P1 LEA R3, R2, 0x3ff00000, 0x14 ;  /* 0x3ff0000002039811 */ /* 0x000fe200078ea0ff */
[----:B------:R-:W-:-:S06]  /*16c0*/  @!P1 IMAD.MOV.U32 R2, RZ, RZ, RZ ;  /* 0x000000ffff029224 */ /* 0x000fcc00078e00ff */
[----:B------:R-:W-:-:S11]  /*16d0*/  @!P1 DMUL R38, R22, R2 ;  /* 0x0000000216269228 */ /* 0x000fd60000000000 */
.L_x_76:
[----:B------:R-:W-:Y:S05]  /*16e0*/  BSYNC.RECONVERGENT B0 ;  /* 0x0000000000007941 */ /* 0x000fea0003800200 */
.L_x_75:
        /* <DEDUP_REMOVED lines=11> */
[----:B------:R-:W-:Y:S05]  /*17a0*/  CALL.REL.NOINC `($__internal_2_$__cuda_sm20_div_rn_f64_full) ;  /* 0x0000001000247944 */ /* 0x000fea0003c00000 */
.L_x_78:
[----:B------:R-:W-:Y:S05]  /*17b0*/  BSYNC.RECONVERGENT B1 ;  /* 0x0000000000017941 */ /* 0x000fea0003800200 */
.L_x_77:
        /* <DEDUP_REMOVED lines=22> */
[----:B------:R-:W-:Y:S05]  /*1920*/  CALL.REL.NOINC `($__internal_2_$__cuda_sm20_div_rn_f64_full) ;  /* 0x0000000c00c47944 */ /* 0x000fea0003c00000 */
[----:B------:R-:W-:Y:S01]  /*1930*/  MOV R2, R4 ;  /* 0x0000000400027202 */ /* 0x000fe20000000f00 */
[----:B------:R-:W-:-:S07]  /*1940*/  IMAD.MOV.U32 R3, RZ, RZ, R5 ;  /* 0x000000ffff037224 */ /* 0x000fce00078e0005 */
.L_x_80:
[----:B------:R-:W-:Y:S05]  /*1950*/  BSYNC.RECONVERGENT B1 ;  /* 0x0000000000017941 */ /* 0x000fea0003800200 */
.L_x_79:
[----:B------:R-:W0:Y:S01]  /*1960*/  MUFU.RCP64H R5, UR23 ;  /* 0x0000001700057d08 */ /* 0x000e220008001800 */
[----:B------:R-:W-:Y:S02]  /*1970*/  HFMA2 R4, -RZ, RZ, 0, 5.9604644775390625e-08 ;  /* 0x00000001ff047431 */ /* 0x000fe400000001ff */
[----:B------:R-:W-:Y:S01]  /*1980*/  IMAD.U32 R6, RZ, RZ, UR22 ;  /* 0x00000016ff067e24 */ /* 0x000fe2000f8e00ff */
[----:B------:R-:W-:Y:S01]  /*1990*/  DADD R26, -RZ, -R36 ;  /* 0x00000000ff1a7229 */ /* 0x000fe20000000924 */
[----:B------:R-:W-:Y:S01]  /*19a0*/  IMAD.U32 R7, RZ, RZ, UR23 ;  /* 0x00000017ff077e24 */ /* 0x000fe2000f8e00ff */
[----:B------:R-:W-:Y:S08]  /*19b0*/  BSSY.RECONVERGENT B1, `(.L_x_81) ;  /* 0x000001a000017945 */ /* 0x000ff00003800200 */
[----:B------:R-:W-:Y:S01]  /*19c0*/  FSETP.GEU.AND P1, PT, |R27|, 6.5827683646048100446e-37, PT ;  /* 0x036000001b00780b */ /* 0x000fe20003f2e200 */
[----:B0-----:R-:W-:-:S08]  /*19d0*/  DFMA R6, R4, -R6, 1 ;  /* 0x3ff000000406742b */ /* 0x001fd00000000806 */
[----:B------:R-:W-:-:S08]  /*19e0*/  DFMA R6, R6, R6, R6 ;  /* 0x000000060606722b */ /* 0x000fd00000000006 */
[----:B------:R-:W-:Y:S01]  /*19f0*/  DFMA R6, R4, R6, R4 ;  /* 0x000000060406722b */ /* 0x000fe20000000004 */
[----:B------:R-:W-:Y:S02]  /*1a00*/  IMAD.U32 R4, RZ, RZ, UR22 ;  /* 0x00000016ff047e24 */ /* 0x000fe4000f8e00ff */
        /* <DEDUP_REMOVED lines=11> */
[----:B------:R-:W-:Y:S01]  /*1ac0*/  MOV R3, UR23 ;  /* 0x0000001700037c02 */ /* 0x000fe20008000f00 */
[----:B------:R-:W-:Y:S01]  /*1ad0*/  IMAD.U32 R25, RZ, RZ, UR23 ;  /* 0x00000017ff197e24 */ /* 0x000fe2000f8e00ff */
[----:B------:R-:W-:Y:S01]  /*1ae0*/  MOV R24, UR22 ;  /* 0x0000001600187c02 */ /* 0x000fe20008000f00 */
[----:B------:R-:W-:Y:S01]  /*1af0*/  IMAD.U32 R2, RZ, RZ, UR22 ;  /* 0x00000016ff027e24 */ /* 0x000fe2000f8e00ff */
[----:B------:R-:W-:Y:S01]  /*1b00*/  MOV R2, 0x1b30 ;  /* 0x00001b3000027802 */ /* 0x000fe20000000f00 */
[----:B------:R-:W-:-:S07]  /*1b10*/  IMAD.MOV.U32 R25, RZ, RZ, R3 ;  /* 0x000000ffff197224 */ /* 0x000fce00078e0003 */
[----:B------:R-:W-:Y:S05]  /*1b20*/  CALL.REL.NOINC `($__internal_2_$__cuda_sm20_div_rn_f64_full) ;  /* 0x0000000c00447944 */ /* 0x000fea0003c00000 */
[----:B------:R-:W-:Y:S01]  /*1b30*/  IMAD.MOV.U32 R2, RZ, RZ, R4 ;  /* 0x000000ffff027224 */ /* 0x000fe200078e0004 */
[----:B------:R-:W-:-:S07]  /*1b40*/  MOV R3, R5 ;  /* 0x0000000500037202 */ /* 0x000fce0000000f00 */
.L_x_82:
[----:B------:R-:W-:Y:S05]  /*1b50*/  BSYNC.RECONVERGENT B1 ;  /* 0x0000000000017941 */ /* 0x000fea0003800200 */
.L_x_81:
[----:B------:R-:W-:Y:S01]  /*1b60*/  DMUL R2, R2, R38 ;  /* 0x0000002602027228 */ /* 0x000fe20000000000 */
[----:B------:R-:W-:Y:S01]  /*1b70*/  UIADD3 UR12, UP1, UPT, UR12, 0x10, URZ ;  /* 0x000000100c0c7890 */ /* 0x000fe2000ff3e0ff */
[----:B------:R-:W-:-:S03]  /*1b80*/  VIADD R0, R0, 0x2 ;  /* 0x0000000200007836 */ /* 0x000fc60000000000 */
[----:B------:R-:W-:Y:S02]  /*1b90*/  UIADD3.X UR13, UPT, UPT, URZ, UR13, URZ, UP1, !UPT ;  /* 0x0000000dff0d7290 */ /* 0x000fe40008ffe4ff */
[----:B------:R0:W-:Y:S01]  /*1ba0*/  STG.E.64 desc[UR18][R10.64], R2 ;  /* 0x000000020a007986 */ /* 0x0001e2000c101b12 */
[----:B------:R-:W-:Y:S09]  /*1bb0*/  BRA.U UP2, `(.L_x_83) ;  /* 0xffffffe902087547 */ /* 0x000ff2000b83ffff */
[----:B0-----:R-:W-:Y:S01]  /*1bc0*/  IMAD.U32 R2, RZ, RZ, UR17 ;  /* 0x00000011ff027e24 */ /* 0x001fe2000f8e00ff */
[----:B------:R-:W-:-:S07]  /*1bd0*/  MOV R3, RZ ;  /* 0x000000ff00037202 */ /* 0x000fce0000000f00 */
.L_x_62:
        /* <DEDUP_REMOVED lines=10> */
[----:B------:R-:W0:Y:S01]  /*1c80*/  MUFU.RCP64H R3, UR21 ;  /* 0x0000001500037d08 */ /* 0x000e220008001800 */
[----:B------:R-:W-:Y:S01]  /*1c90*/  MOV R6, UR20 ;  /* 0x0000001400067c02 */ /* 0x000fe20008000f00 */
[----:B------:R-:W-:Y:S02]  /*1ca0*/  IMAD.U32 R7, RZ, RZ, UR21 ;  /* 0x00000015ff077e24 */ /* 0x000fe4000f8e00ff */
[----:B------:R-:W-:-:S06]  /*1cb0*/  IMAD.MOV.U32 R2, RZ, RZ, 0x1 ;  /* 0x00000001ff027424 */ /* 0x000fcc00078e00ff */
[----:B0-----:R-:W-:-:S08]  /*1cc0*/  DFMA R6, R2, -R6, 1 ;  /* 0x3ff000000206742b */ /* 0x001fd00000000806 */
[----:B------:R-:W-:-:S08]  /*1cd0*/  DFMA R6, R6, R6, R6 ;  /* 0x000000060606722b */ /* 0x000fd00000000006 */
[----:B------:R-:W-:Y:S01]  /*1ce0*/  DFMA R6, R2, R6, R2 ;  /* 0x000000060206722b */ /* 0x000fe20000000002 */
[----:B------:R-:W-:Y:S01]  /*1cf0*/  MOV R2, UR20 ;  /* 0x0000001400027c02 */ /* 0x000fe20008000f00 */
[----:B------:R-:W-:-:S06]  /*1d00*/  IMAD.U32 R3, RZ, RZ, UR21 ;  /* 0x00000015ff037e24 */ /* 0x000fcc000f8e00ff */
[----:B------:R-:W-:-:S08]  /*1d10*/  DFMA R2, R6, -R2, 1 ;  /* 0x3ff000000602742b */ /* 0x000fd00000000802 */
[----:B------:R-:W-:Y:S01]  /*1d20*/  DFMA R6, R6, R2, R6 ;  /* 0x000000020606722b */ /* 0x000fe20000000006 */
[----:B------:R-:W-:Y:S01]  /*1d30*/  BSSY.RECONVERGENT B1, `(.L_x_85) ;  /* 0x0000016000017945 */ /* 0x000fe20003800200 */
[----:B--2--5:R-:W-:Y:S02]  /*1d40*/  DADD R10, -R20, R10 ;  /* 0x00000000140a7229 */ /* 0x024fe4000000010a */
[----:B---3--:R-:W-:-:S08]  /*1d50*/  DADD R12, -R18, R12 ;  /* 0x00000000120c7229 */ /* 0x008fd0000000010c */
[----:B------:R-:W-:-:S08]  /*1d60*/  DMUL R8, R12, R12 ;  /* 0x0000000c0c087228 */ /* 0x000fd00000000000 */
[----:B------:R-:W-:-:S08]  /*1d70*/  DFMA R8, R10, R10, R8 ;  /* 0x0000000a0a08722b */ /* 0x000fd00000000008 */
[----:B------:R-:W-:-:S08]  /*1d80*/  DMUL R2, R6, -R8 ;  /* 0x8000000806027228 */ /* 0x000fd00000000000 */
[--C-:B------:R-:W-:Y:S02]  /*1d90*/  DFMA R4, R2, -UR20, -R8.reuse ;  /* 0x8000001402047c2b */ /* 0x100fe40008000808 */
[----:B------:R-:W-:-:S06]  /*1da0*/  DADD R26, -RZ, -R8 ;  /* 0x00000000ff1a7229 */ /* 0x000fcc0000000908 */
[----:B------:R-:W-:-:S04]  /*1db0*/  DFMA R2, R6, R4, R2 ;  /* 0x000000040602722b */ /* 0x000fc80000000002 */
[----:B------:R-:W-:-:S06]  /*1dc0*/  FSETP.GEU.AND P1, PT, |R27|, 6.5827683646048100446e-37, PT ;  /* 0x036000001b00780b */ /* 0x000fcc0003f2e200 */
[----:B------:R-:W-:-:S05]  /*1dd0*/  FFMA R4, RZ, UR21, R3 ;  /* 0x00000015ff047c23 */ /* 0x000fca0008000003 */
[----:B------:R-:W-:-:S13]  /*1de0*/  FSETP.GT.AND P0, PT, |R4|, 1.469367938527859385e-39, PT ;  /* 0x001000000400780b */ /* 0x000fda0003f04200 */
[----:B------:R-:W-:Y:S05]  /*1df0*/  @P0 BRA P1, `(.L_x_86) ;  /* 0x0000000000240947 */ /* 0x000fea0000800000 */
[----:B------:R-:W-:Y:S01]  /*1e00*/  IMAD.U32 R3, RZ, RZ, UR21 ;  /* 0x00000015ff037e24 */ /* 0x000fe2000f8e00ff */
[----:B------:R-:W-:Y:S01]  /*1e10*/  MOV R25, UR21 ;  /* 0x0000001500197c02 */ /* 0x000fe20008000f00 */
[----:B------:R-:W-:Y:S01]  /*1e20*/  IMAD.U32 R2, RZ, RZ, UR20 ;  /* 0x00000014ff027e24 */ /* 0x000fe2000f8e00ff */
[----:B------:R-:W-:Y:S01]  /*1e30*/  MOV R2, 0x1e70 ;  /* 0x00001e7000027802 */ /* 0x000fe20000000f00 */
[----:B------:R-:W-:Y:S01]  /*1e40*/  IMAD.U32 R24, RZ, RZ, UR20 ;  /* 0x00000014ff187e24 */ /* 0x000fe2000f8e00ff */
[----:B------:R-:W-:-:S07]  /*1e50*/  MOV R25, R3 ;  /* 0x0000000300197202 */ /* 0x000fce0000000f00 */
[----:B------:R-:W-:Y:S05]  /*1e60*/  CALL.REL.NOINC `($__internal_2_$__cuda_sm20_div_rn_f64_full) ;  /* 0x0000000800747944 */ /* 0x000fea0003c00000 */
[----:B------:R-:W-:Y:S02]  /*1e70*/  IMAD.MOV.U32 R2, RZ, RZ, R4 ;  /* 0x000000ffff027224 */ /* 0x000fe400078e0004 */
[----:B------:R-:W-:-:S07]  /*1e80*/  IMAD.MOV.U32 R3, RZ, RZ, R5 ;  /* 0x000000ffff037224 */ /* 0x000fce00078e0005 */
.L_x_86:
[----:B------:R-:W-:Y:S05]  /*1e90*/  BSYNC.RECONVERGENT B1 ;  /* 0x0000000000017941 */ /* 0x000fea0003800200 */
.L_x_85:
[----:B------:R-:W-:Y:S01]  /*1ea0*/  MOV R6, 0x652b82fe ;  /* 0x652b82fe00067802 */ /* 0x000fe20000000f00 */
[----:B------:R-:W-:Y:S01]  /*1eb0*/  IMAD.MOV.U32 R7, RZ, RZ, 0x3ff71547 ;  /* 0x3ff71547ff077424 */ /* 0x000fe200078e00ff */
        /* <DEDUP_REMOVED lines=61> */
[----:B------:R-:W-:Y:S02]  /*2290*/  @!P1 MOV R2, R24 ;  /* 0x0000001800029202 */ /* 0x000fe40000000f00 */
[----:B------:R-:W-:Y:S02]  /*22a0*/  @!P1 SHF.R.S32.HI R7, RZ, 0x1, R7 ;  /* 0x00000001ff079819 */ /* 0x000fe40000011407 */
[----:B------:R-:W-:-:S03]  /*22b0*/  FSEL R15, R15, RZ, P0 ;  /* 0x000000ff0f0f7208 */ /* 0x000fc60000000000 */
[----:B------:R-:W-:Y:S02]  /*22c0*/  @!P1 IMAD.IADD R6, R6, 0x1, -R7 ;  /* 0x0000000106069824 */ /* 0x000fe400078e0a07 */
[----:B------:R-:W-:-:S03]  /*22d0*/  @!P1 IMAD R3, R7, 0x100000, R25 ;  /* 0x0010000007039824 */ /* 0x000fc600078e0219 */
[----:B------:R-:W-:Y:S01]  /*22e0*/  @!P1 LEA R7, R6, 0x3ff00000, 0x14 ;  /* 0x3ff0000006079811 */ /* 0x000fe200078ea0ff */
[----:B------:R-:W-:-:S06]  /*22f0*/  @!P1 IMAD.MOV.U32 R6, RZ, RZ, RZ ;  /* 0x000000ffff069224 */ /* 0x000fcc00078e00ff */
[----:B------:R-:W-:-:S11]  /*2300*/  @!P1 DMUL R14, R2, R6 ;  /* 0x00000006020e9228 */ /* 0x000fd60000000000 */
.L_x_88:
[----:B------:R-:W-:Y:S05]  /*2310*/  BSYNC.RECONVERGENT B0 ;  /* 0x0000000000007941 */ /* 0x000fea0003800200 */
.L_x_87:
        /* <DEDUP_REMOVED lines=12> */
.L_x_90:
[----:B------:R-:W-:Y:S05]  /*23e0*/  BSYNC.RECONVERGENT B1 ;  /* 0x0000000000017941 */ /* 0x000fea0003800200 */
.L_x_89:
[----:B------:R-:W0:Y:S01]  /*23f0*/  MUFU.RCP64H R3, R17 ;  /* 0x0000001100037308 */ /* 0x000e220000001800 */
[----:B------:R-:W-:Y:S01]  /*2400*/  HFMA2 R2, -RZ, RZ, 0, 5.9604644775390625e-08 ;  /* 0x00000001ff027431 */ /* 0x000fe200000001ff */
        /* <DEDUP_REMOVED lines=25> */
.L_x_92:
[----:B------:R-:W-:Y:S05]  /*25a0*/  BSYNC.RECONVERGENT B1 ;  /* 0x0000000000017941 */ /* 0x000fea0003800200 */
.L_x_91:
[----:B------:R-:W0:Y:S01]  /*25b0*/  MUFU.RCP64H R5, UR23 ;  /* 0x0000001700057d08 */ /* 0x000e220008001800 */
[----:B------:R-:W-:Y:S02]  /*25c0*/  HFMA2 R4, -RZ, RZ, 0, 5.9604644775390625e-08 ;  /* 0x00000001ff047431 */ /* 0x000fe400000001ff */
[----:B------:R-:W-:Y:S01]  /*25d0*/  IMAD.U32 R6, RZ, RZ, UR22 ;  /* 0x00000016ff067e24 */ /* 0x000fe2000f8e00ff */
[----:B------:R-:W-:Y:S01]  /*25e0*/  DADD R26, -RZ, -R8 ;  /* 0x00000000ff1a7229 */ /* 0x000fe20000000908 */
[----:B------:R-:W-:Y:S01]  /*25f0*/  IMAD.U32 R7, RZ, RZ, UR23 ;  /* 0x00000017ff077e24 */ /* 0x000fe2000f8e00ff */
[----:B------:R-:W-:Y:S01]  /*2600*/  BSSY.RECONVERGENT B1, `(.L_x_93) ;  /* 0x000001c000017945 */ /* 0x000fe20003800200 */
[----:B------:R-:W-:Y:S02]  /*2610*/  IMAD.U32 R10, RZ, RZ, UR22 ;  /* 0x00000016ff0a7e24 */ /* 0x000fe4000f8e00ff */
[----:B------:R-:W-:-:S05]  /*2620*/  IMAD.U32 R11, RZ, RZ, UR23 ;  /* 0x00000017ff0b7e24 */ /* 0x000fca000f8e00ff */
[----:B------:R-:W-:Y:S01]  /*2630*/  FSETP.GEU.AND P1, PT, |R27|, 6.5827683646048100446e-37, PT ;  /* 0x036000001b00780b */ /* 0x000fe20003f2e200 */
[----:B0-----:R-:W-:-:S08]  /*2640*/  DFMA R6, R4, -R6, 1 ;  /* 0x3ff000000406742b */ /* 0x001fd00000000806 */
[----:B------:R-:W-:-:S08]  /*2650*/  DFMA R6, R6, R6, R6 ;  /* 0x000000060606722b */ /* 0x000fd00000000006 */
[----:B------:R-:W-:Y:S02]  /*2660*/  DFMA R4, R4, R6, R4 ;  /* 0x000000060404722b */ /* 0x000fe40000000004 */
[----:B------:R-:W0:Y:S06]  /*2670*/  LDC.64 R6, c[0x0][0x390] ;  /* 0x0000e400ff067b82 */ /* 0x000e2c0000000a00 */
[----:B------:R-:W-:-:S08]  /*2680*/  DFMA R10, R4, -R10, 1 ;  /* 0x3ff00000040a742b */ /* 0x000fd0000000080a */
[----:B------:R-:W-:Y:S02]  /*2690*/  DFMA R22, R4, R10, R4 ;  /* 0x0000000a0416722b */ /* 0x000fe40000000004 */
[----:B------:R-:W-:-:S06]  /*26a0*/  DMUL R4, R2, R14 ;  /* 0x0000000e02047228 */ /* 0x000fcc0000000000 */
[----:B------:R-:W-:Y:S01]  /*26b0*/  DMUL R10, R22, -R8 ;  /* 0x80000008160a7228 */ /* 0x000fe20000000000 */
[----:B0-----:R-:W-:-:S05]  /*26c0*/  IMAD.WIDE R6, R0, 0x8, R6 ;  /* 0x0000000800067825 */ /* 0x001fca00078e0206 */
[----:B------:R0:W-:Y:S02]  /*26d0*/  STG.E.64 desc[UR18][R6.64], R4 ;  /* 0x0000000406007986 */ /* 0x0001e4000c101b12 */
        /* <DEDUP_REMOVED lines=14> */
.L_x_94:
[----:B------:R-:W-:Y:S05]  /*27c0*/  BSYNC.RECONVERGENT B1 ;  /* 0x0000000000017941 */ /* 0x000fea0003800200 */
.L_x_93:
[----:B------:R-:W0:Y:S01]  /*27d0*/  LDC.64 R4, c[0x0][0x398] ;  /* 0x0000e600ff047b82 */ /* 0x000e220000000a00 */
[----:B------:R-:W-:Y:S01]  /*27e0*/  DMUL R2, R2, R14 ;  /* 0x0000000e02027228 */ /* 0x000fe20000000000 */
[----:B0-----:R-:W-:-:S04]  /*27f0*/  IMAD.WIDE R4, R0, 0x8, R4 ;  /* 0x0000000800047825 */ /* 0x001fc800078e0204 */
[----:B------:R-:W-:Y:S02]  /*2800*/  VIADD R0, R0, 0x1 ;  /* 0x0000000100007836 */ /* 0x000fe40000000000 */
[----:B------:R0:W-:Y:S05]  /*2810*/  STG.E.64 desc[UR18][R4.64], R2 ;  /* 0x0000000204007986 */ /* 0x0001ea000c101b12 */
.L_x_84:
[----:B------:R-:W-:Y:S05]  /*2820*/  BRA.U UP0, `(.L_x_95) ;  /* 0xffffffd900bc7547 */ /* 0x000fea000b83ffff */
[----:B------:R-:W-:Y:S05]  /*2830*/  EXIT ;  /* 0x000000000000794d */ /* 0x000fea0003800000 */
        .weak           $__internal_2_$__cuda_sm20_div_rn_f64_full
        .type           $__internal_2_$__cuda_sm20_div_rn_f64_full,@function
        .size           $__internal_2_$__cuda_sm20_div_rn_f64_full,(.L_x_104 - $__internal_2_$__cuda_sm20_div_rn_f64_full)
$__internal_2_$__cuda_sm20_div_rn_f64_full:
[C---:B------:R-:W-:Y:S01]  /*2840*/  FSETP.GEU.AND P0, PT, |R25|.reuse, 1.469367938527859385e-39, PT ;  /* 0x001000001900780b */ /* 0x040fe20003f0e200 */
[----:B------:R-:W-:Y:S01]  /*2850*/  BSSY.RECONVERGENT B0, `(.L_x_96) ;  /* 0x0000056000007945 */ /* 0x000fe20003800200 */
[----:B------:R-:W-:Y:S02]  /*2860*/  LOP3.LUT R22, R25, 0x800fffff, RZ, 0xc0, !PT ;  /* 0x800fffff19167812 */ /* 0x000fe400078ec0ff */
[C---:B------:R-:W-:Y:S02]  /*2870*/  FSETP.GEU.AND P2, PT, |R27|.reuse, 1.469367938527859385e-39, PT ;  /* 0x001000001b00780b */ /* 0x040fe40003f4e200 */
[----:B------:R-:W-:Y:S01]  /*2880*/  LOP3.LUT R23, R22, 0x3ff00000, RZ, 0xfc, !PT ;  /* 0x3ff0000016177812 */ /* 0x000fe200078efcff */
[----:B------:R-:W-:Y:S01]  /*2890*/  IMAD.MOV.U32 R22, RZ, RZ, R24 ;  /* 0x000000ffff167224 */ /* 0x000fe200078e0018 */
[----:B------:R-:W-:Y:S02]  /*28a0*/  MOV R40, 0x1 ;  /* 0x0000000100287802 */ /* 0x000fe40000000f00 */
[----:B------:R-:W-:-:S02]  /*28b0*/  LOP3.LUT R3, R27, 0x7ff00000, RZ, 0xc0, !PT ;  /* 0x7ff000001b037812 */ /* 0x000fc400078ec0ff */
[----:B------:R-:W-:Y:S01]  /*28c0*/  LOP3.LUT R6, R25, 0x7ff00000, RZ, 0xc0, !PT ;  /* 0x7ff0000019067812 */ /* 0x000fe200078ec0ff */
[----:B------:R-:W-:-:S03]  /*28d0*/  @!P0 DMUL R22, R24, 8.98846567431157953865e+307 ;  /* 0x7fe0000018168828 */ /* 0x000fc60000000000 */
[----:B------:R-:W-:Y:S02]  /*28e0*/  ISETP.GE.U32.AND P1, PT, R3, R6, PT ;  /* 0x000000060300720c */ /* 0x000fe40003f26070 */
[----:B------:R-:W-:Y:S01]  /*28f0*/  @!P2 LOP3.LUT R4, R25, 0x7ff00000, RZ, 0xc0, !PT ;  /* 0x7ff000001904a812 */ /* 0x000fe200078ec0ff */
[----:B------:R-:W0:Y:S01]  /*2900*/  MUFU.RCP64H R41, R23 ;  /* 0x0000001700297308 */ /* 0x000e220000001800 */
[----:B------:R-:W-:Y:S02]  /*2910*/  @!P2 MOV R42, RZ ;  /* 0x000000ff002aa202 */ /* 0x000fe40000000f00 */
[----:B------:R-:W-:Y:S01]  /*2920*/  @!P2 ISETP.GE.U32.AND P3, PT, R3, R4, PT ;  /* 0x000000040300a20c */ /* 0x000fe20003f66070 */
[----:B------:R-:W-:Y:S01]  /*2930*/  IMAD.MOV.U32 R4, RZ, RZ, 0x1ca00000 ;  /* 0x1ca00000ff047424 */ /* 0x000fe200078e00ff */
[----:B------:R-:W-:-:S04]  /*2940*/  @!P0 LOP3.LUT R6, R23, 0x7ff00000, RZ, 0xc0, !PT ;  /* 0x7ff0000017068812 */ /* 0x000fc800078ec0ff */
[----:B------:R-:W-:-:S04]  /*2950*/  @!P2 SEL R5, R4, 0x63400000, !P3 ;  /* 0x634000000405a807 */ /* 0x000fc80005800000 */
[----:B------:R-:W-:Y:S01]  /*2960*/  @!P2 LOP3.LUT R5, R5, 0x80000000, R27, 0xf8, !PT ;  /* 0x800000000505a812 */ /* 0x000fe200078ef81b */
[----:B0-----:R-:W-:-:S03]  /*2970*/  DFMA R28, R40, -R22, 1 ;  /* 0x3ff00000281c742b */ /* 0x001fc60000000816 */
[----:B------:R-:W-:Y:S01]  /*2980*/  @!P2 LOP3.LUT R43, R5, 0x100000, RZ, 0xfc, !PT ;  /* 0x00100000052ba812 */ /* 0x000fe200078efcff */
[----:B------:R-:W-:-:S04]  /*2990*/  IMAD.MOV.U32 R5, RZ, RZ, R3 ;  /* 0x000000ffff057224 */ /* 0x000fc800078e0003 */
[----:B------:R-:W-:-:S08]  /*29a0*/  DFMA R28, R28, R28, R28 ;  /* 0x0000001c1c1c722b */ /* 0x000fd0000000001c */
[----:B------:R-:W-:Y:S01]  /*29b0*/  DFMA R40, R40, R28, R40 ;  /* 0x0000001c2828722b */ /* 0x000fe20000000028 */
[----:B------:R-:W-:Y:S01]  /*29c0*/  SEL R29, R4, 0x63400000, !P1 ;  /* 0x63400000041d7807 */ /* 0x000fe20004800000 */
[----:B------:R-:W-:-:S03]  /*29d0*/  IMAD.MOV.U32 R28, RZ, RZ, R26 ;  /* 0x000000ffff1c7224 */ /* 0x000fc600078e001a */
[----:B------:R-:W-:-:S03]  /*29e0*/  LOP3.LUT R29, R29, 0x800fffff, R27, 0xf8, !PT ;  /* 0x800fffff1d1d7812 */ /* 0x000fc600078ef81b */
[----:B------:R-:W-:-:S03]  /*29f0*/  DFMA R30, R40, -R22, 1 ;  /* 0x3ff00000281e742b */ /* 0x000fc60000000816 */
[----:B------:R-:W-:-:S05]  /*2a00*/  @!P2 DFMA R28, R28, 2, -R42 ;  /* 0x400000001c1ca82b */ /* 0x000fca000000082a */
[----:B------:R-:W-:-:S05]  /*2a10*/  DFMA R40, R40, R30, R40 ;  /* 0x0000001e2828722b */ /* 0x000fca0000000028 */
[----:B------:R-:W-:-:S03]  /*2a20*/  @!P2 LOP3.LUT R5, R29, 0x7ff00000, RZ, 0xc0, !PT ;  /* 0x7ff000001d05a812 */ /* 0x000fc600078ec0ff */
[----:B------:R-:W-:Y:S02]  /*2a30*/  DMUL R30, R40, R28 ;  /* 0x0000001c281e7228 */ /* 0x000fe40000000000 */
[----:B------:R-:W-:-:S05]  /*2a40*/  VIADD R7, R5, 0xffffffff ;  /* 0xffffffff05077836 */ /* 0x000fca0000000000 */
[----:B------:R-:W-:Y:S01]  /*2a50*/  ISETP.GT.U32.AND P0, PT, R7, 0x7feffffe, PT ;  /* 0x7feffffe0700780c */ /* 0x000fe20003f04070 */
[----:B------:R-:W-:Y:S01]  /*2a60*/  DFMA R42, R30, -R22, R28 ;  /* 0x800000161e2a722b */ /* 0x000fe2000000001c */
[----:B------:R-:W-:-:S04]  /*2a70*/  IADD3 R7, PT, PT, R6, -0x1, RZ ;  /* 0xffffffff06077810 */ /* 0x000fc80007ffe0ff */
[----:B------:R-:W-:-:S03]  /*2a80*/  ISETP.GT.U32.OR P0, PT, R7, 0x7feffffe, P0 ;  /* 0x7feffffe0700780c */ /* 0x000fc60000704470 */
[----:B------:R-:W-:-:S10]  /*2a90*/  DFMA R30, R40, R42, R30 ;  /* 0x0000002a281e722b */ /* 0x000fd4000000001e */
[----:B------:R-:W-:Y:S05]  /*2aa0*/  @P0 BRA `(.L_x_97) ;  /* 0x00000000006c0947 */ /* 0x000fea0003800000 */
[----:B------:R-:W-:-:S04]  /*2ab0*/  LOP3.LUT R6, R25, 0x7ff00000, RZ, 0xc0, !PT ;  /* 0x7ff0000019067812 */ /* 0x000fc800078ec0ff */
[CC--:B------:R-:W-:Y:S02]  /*2ac0*/  VIADDMNMX R5, R3.reuse, -R6.reuse, 0xb9600000, !PT ;  /* 0xb960000003057446 */ /* 0x0c0fe40007800906 */
[----:B------:R-:W-:Y:S02]  /*2ad0*/  ISETP.GE.U32.AND P0, PT, R3, R6, PT ;  /* 0x000000060300720c */ /* 0x000fe40003f06070 */
[----:B------:R-:W-:Y:S02]  /*2ae0*/  VIMNMX R5, PT, PT, R5, 0x46a00000, PT ;  /* 0x46a0000005057848 */ /* 0x000fe40003fe0100 */
[----:B------:R-:W-:Y:S02]  /*2af0*/  SEL R4, R4, 0x63400000, !P0 ;  /* 0x6340000004047807 */ /* 0x000fe40004000000 */
[----:B------:R-:W-:-:S03]  /*2b00*/  MOV R6, RZ ;  /* 0x000000ff00067202 */ /* 0x000fc60000000f00 */
[----:B------:R-:W-:-:S04]  /*2b10*/  IMAD.IADD R4, R5, 0x1, -R4 ;  /* 0x0000000105047824 */ /* 0x000fc800078e0a04 */
        /* <DEDUP_REMOVED lines=18> */
[----:B------:R-:W-:Y:S01]  /*2c40*/  FSEL R41, R3, R41, !P0 ;  /* 0x0000002903297208 */ /* 0x000fe20004000000 */
[----:B------:R-:W-:Y:S06]  /*2c50*/  BRA `(.L_x_98) ;  /* 0x0000000000547947 */ /* 0x000fec0003800000 */
.L_x_97:
        /* <DEDUP_REMOVED lines=11> */
[----:B------:R-:W-:Y:S02]  /*2d10*/  @P0 LOP3.LUT R3, R41, 0x7ff00000, RZ, 0xfc, !PT ;  /* 0x7ff0000029030812 */ /* 0x000fe400078efcff */
[----:B------:R-:W-:Y:S01]  /*2d20*/  @!P0 MOV R40, RZ ;  /* 0x000000ff00288202 */ /* 0x000fe20000000f00 */
[----:B------:R-:W-:Y:S02]  /*2d30*/  @P0 IMAD.MOV.U32 R40, RZ, RZ, RZ ;  /* 0x000000ffff280224 */ /* 0x000fe400078e00ff */
[----:B------:R-:W-:Y:S01]  /*2d40*/  @P0 IMAD.MOV.U32 R41, RZ, RZ, R3 ;  /* 0x000000ffff290224 */ /* 0x000fe200078e0003 */
[----:B------:R-:W-:Y:S06]  /*2d50*/  BRA `(.L_x_98) ;  /* 0x0000000000147947 */ /* 0x000fec0003800000 */
.L_x_100:
[----:B------:R-:W-:Y:S02]  /*2d60*/  LOP3.LUT R41, R25, 0x80000, RZ, 0xfc, !PT ;  /* 0x0008000019297812 */ /* 0x000fe400078efcff */
[----:B------:R-:W-:Y:S01]  /*2d70*/  MOV R40, R24 ;  /* 0x0000001800287202 */ /* 0x000fe20000000f00 */
[----:B------:R-:W-:Y:S06]  /*2d80*/  BRA `(.L_x_98) ;  /* 0x0000000000087947 */ /* 0x000fec0003800000 */
.L_x_99:
[----:B------:R-:W-:Y:S01]  /*2d90*/  LOP3.LUT R41, R27, 0x80000, RZ, 0xfc, !PT ;  /* 0x000800001b297812 */ /* 0x000fe200078efcff */
[----:B------:R-:W-:-:S07]  /*2da0*/  IMAD.MOV.U32 R40, RZ, RZ, R26 ;  /* 0x000000ffff287224 */ /* 0x000fce00078e001a */
.L_x_98:
[----:B------:R-:W-:Y:S05]  /*2db0*/  BSYNC.RECONVERGENT B0 ;  /* 0x0000000000007941 */ /* 0x000fea0003800200 */
.L_x_96:
[----:B------:R-:W-:Y:S01]  /*2dc0*/  IMAD.MOV.U32 R3, RZ, RZ, 0x0 ;  /* 0x00000000ff037424 */ /* 0x000fe200078e00ff */
[----:B------:R-:W-:Y:S01]  /*2dd0*/  MOV R5, R41 ;  /* 0x0000002900057202 */ /* 0x000fe20000000f00 */
[----:B------:R-:W-:Y:S02]  /*2de0*/  IMAD.MOV.U32 R4, RZ, RZ, R40 ;  /* 0x000000ffff047224 */ /* 0x000fe400078e0028 */
[----:B------:R-:W-:Y:S05]  /*2df0*/  RET.REL.NODEC R2 `(generateGaussianKernel) ;  /* 0xffffffd002807950 */ /* 0x000fea0003c3ffff */
.L_x_101:
        /* <DEDUP_REMOVED lines=16> */
.L_x_104:


//--------------------- .nv.shared.reserved.0     --------------------------
	.section	.nv.shared.reserved.0,"aw",@nobits
	.weak		__nv_reservedSMEM_offset_0_alias
	.size		__nv_reservedSMEM_offset_0_alias, 0, 64
	.other		__nv_reservedSMEM_offset_0_alias,@"STO_CUDA_RESERVED_SHARED STV_DEFAULT"
__nv_reservedSMEM_offset_0_alias:
	.zero		0
	.zero		64


//--------------------- .nv.constant0.generateTestSpaceGaussianWithSigmaKernel --------------------------
	.section	.nv.constant0.generateTestSpaceGaussianWithSigmaKernel,"a",@progbits
	.sectionflags	@""
	.align	4
.nv.constant0.generateTestSpaceGaussianWithSigmaKernel:
	.zero		964


//--------------------- .nv.constant0.generateGaussianWithSigmaKernel --------------------------
	.section	.nv.constant0.generateGaussianWithSigmaKernel,"a",@progbits
	.sectionflags	@""
	.align	4
.nv.constant0.generateGaussianWithSigmaKernel:
	.zero		988


//--------------------- .nv.constant0.generateGaussianKernel --------------------------
	.section	.nv.constant0.generateGaussianKernel,"a",@progbits
	.sectionflags	@""
	.align	4
.nv.constant0.generateGaussianKernel:
	.zero		984


//--------------------- SYMBOLS --------------------------

	.type		.nv.reservedSmem.offset0,@object
	.size		.nv.reservedSmem.offset0,0x4
